def attn_fwd(
    Q,
    K,
    V,
    Out,
    Lse,
    sm_scale,
    stride_qz,
    stride_qh,
    stride_qm,
    stride_qk,
    stride_kz,
    stride_kh,
    stride_kn,
    stride_kk,
    stride_vz,
    stride_vh,
    stride_vn,
    stride_vk,
    stride_oz,
    stride_oh,
    stride_om,
    stride_ok,
    seqlen_q,
    seqlen_k,
    BLOCK_M: tl.constexpr,
    BLOCK_N: tl.constexpr,
    HEAD_DIM: tl.constexpr,
    CAUSAL: tl.constexpr,
):
    start_m = tl.program_id(0)
    off_hz = tl.program_id(1)
    q_off = off_hz * stride_qh
    k_off = off_hz * stride_kh
    v_off = off_hz * stride_vh
    offs_m = start_m * BLOCK_M + tl.arange(0, BLOCK_M)
    offs_d = tl.arange(0, HEAD_DIM)
    offs_n = tl.arange(0, BLOCK_N)
    q_ptrs = Q + q_off + offs_m[:, None] * stride_qm + offs_d[None, :] * stride_qk
    k_ptrs = K + k_off + offs_d[:, None] * stride_kk + offs_n[None, :] * stride_kn
    v_ptrs = V + v_off + offs_n[:, None] * stride_vn + offs_d[None, :] * stride_vk
    m_i = tl.full([BLOCK_M], float("-inf"), dtype=tl.float32)
    l_i = tl.zeros([BLOCK_M], dtype=tl.float32) + 1.0
    acc = tl.zeros([BLOCK_M, HEAD_DIM], dtype=tl.float32)
    q = tl.load(q_ptrs)
    acc, l_i, m_i = _attn_fwd_inner(
        acc,
        l_i,
        m_i,
        q,
        k_ptrs,
        v_ptrs,
        sm_scale,
        stride_kn,
        stride_vn,
        start_m,
        seqlen_k,
        BLOCK_M,
        BLOCK_N,
        HEAD_DIM,
        CAUSAL,
    )
    acc = acc / l_i[:, None]
    lse = m_i + tl.math.log2(l_i) / 1.4426950408889634
    o_ptrs = (
        Out
        + off_hz * stride_oh
        + offs_m[:, None] * stride_om
        + offs_d[None, :] * stride_ok
    )
    tl.store(o_ptrs, acc.to(Out.dtype.element_ty))
    tl.store(Lse + off_hz * seqlen_q + offs_m, lse)

# config = {"BLOCK_M": 64, "BLOCK_N": 128, "HEAD_DIM": 64, "arch": "sm_100", "causal": false, "dtype": "bf16", "num_stages": 2, "num_warps": 4}
# arch = sm_100


// ===== COMPILED SASS (sm_100a) =====

	.target	sm_100a

	.elftype	@"ET_EXEC"


//--------------------- .note.nv.tkinfo           --------------------------
	.section	.note.nv.tkinfo,"",@"SHT_NOTE"
	.sectionflags	@"SHF_NOTE_NV_TKINFO"
	.tkinfo
        /*0018*/ 	.word	0x00000081
        /*0030*/ 	.string	""
        /*0030*/ 	.string	"ptxas-blackwell"
        /*0030*/ 	.string	"Cuda compilation tools, release 12.9, V12.9.86"
        /*0030*/ 	.string	"Build cuda_12.9.r12.9/compiler.36037853_0"
        /*0030*/ 	.string	"-v  -suppress-debug-info  -lineinfo  -arch sm_100a "



//--------------------- .note.nv.cuver            --------------------------
	.section	.note.nv.cuver,"",@"SHT_NOTE"
	.sectionflags	@"SHF_NOTE_NV_CUVER"
        /*0018*/ 	.short	0x0001
        /*001a*/ 	.short	0x0064
        /*001c*/ 	.short	0x0001
        /*001e*/ 	.short	0x0000
        /*0020*/ 	.short	0x0001
        /*0022*/ 	.short	0x0000


//--------------------- .nv.info                  --------------------------
	.section	.nv.info,"",@"SHT_CUDA_INFO"
	.align	4


	//----- nvinfo : EIATTR_REGCOUNT
	.align		4
        /*0000*/ 	.byte	0x04, 0x2f
        /*0002*/ 	.short	(.L_5 - .L_4)
	.align		4
.L_4:
        /*0004*/ 	.word	index@(attn_fwd)
        /*0008*/ 	.word	0x000000ff


	//----- nvinfo : EIATTR_FRAME_SIZE
	.align		4
.L_5:
        /*000c*/ 	.byte	0x04, 0x11
        /*000e*/ 	.short	(.L_7 - .L_6)
	.align		4
.L_6:
        /*0010*/ 	.word	index@($__internal_2_$__cuda_sm10x_tcgen05_guardrail_trap_unallocated_columns_being_dealloced)
        /*0014*/ 	.word	0x00000138


	//----- nvinfo : EIATTR_FRAME_SIZE
	.align		4
.L_7:
        /*0018*/ 	.byte	0x04, 0x11
        /*001a*/ 	.short	(.L_9 - .L_8)
	.align		4
.L_8:
        /*001c*/ 	.word	index@($__internal_1_$__cuda_sm10x_tcgen05_guardrail_trap_phase_invalid_during_alloc)
        /*0020*/ 	.word	0x00000138


	//----- nvinfo : EIATTR_FRAME_SIZE
	.align		4
.L_9:
        /*0024*/ 	.byte	0x04, 0x11
        /*0026*/ 	.short	(.L_11 - .L_10)
	.align		4
.L_10:
        /*0028*/ 	.word	index@($__internal_0_$__cuda_sm10x_tcgen05_guardrail_trap_col_being_dealloced_not_returned_by_alloc)
        /*002c*/ 	.word	0x00000138


	//----- nvinfo : EIATTR_FRAME_SIZE
	.align		4
.L_11:
        /*0030*/ 	.byte	0x04, 0x11
        /*0032*/ 	.short	(.L_13 - .L_12)
	.align		4
.L_12:
        /*0034*/ 	.word	index@(attn_fwd)
        /*0038*/ 	.word	0x00000138


	//----- nvinfo : EIATTR_MIN_STACK_SIZE
	.align		4
.L_13:
        /*003c*/ 	.byte	0x04, 0x12
        /*003e*/ 	.short	(.L_15 - .L_14)
	.align		4
.L_14:
        /*0040*/ 	.word	index@(attn_fwd)
        /*0044*/ 	.word	0x00000138
.L_15:


//--------------------- .nv.info.attn_fwd         --------------------------
	.section	.nv.info.attn_fwd,"",@"SHT_CUDA_INFO"
	.sectionflags	@""
	.align	4


	//----- nvinfo : EIATTR_CUDA_API_VERSION
	.align		4
        /*0000*/ 	.byte	0x04, 0x37
        /*0002*/ 	.short	(.L_17 - .L_16)
.L_16:
        /*0004*/ 	.word	0x00000081


	//----- nvinfo : EIATTR_KPARAM_INFO
	.align		4
.L_17:
        /*0008*/ 	.byte	0x04, 0x17
        /*000a*/ 	.short	(.L_19 - .L_18)
.L_18:
        /*000c*/ 	.word	0x00000000
        /*0010*/ 	.short	0x0019
        /*0012*/ 	.short	0x0080
        /*0014*/ 	.byte	0x00, 0xf4, 0x21, 0x00


	//----- nvinfo : EIATTR_KPARAM_INFO
	.align		4
.L_19:
        /*0018*/ 	.byte	0x04, 0x17
        /*001a*/ 	.short	(.L_21 - .L_20)
.L_20:
        /*001c*/ 	.word	0x00000000
        /*0020*/ 	.short	0x0018
        /*0022*/ 	.short	0x0078
        /*0024*/ 	.byte	0x00, 0xf4, 0x21, 0x00


	//----- nvinfo : EIATTR_KPARAM_INFO
	.align		4
.L_21:
        /*0028*/ 	.byte	0x04, 0x17
        /*002a*/ 	.short	(.L_23 - .L_22)
.L_22:
        /*002c*/ 	.word	0x00000000
        /*0030*/ 	.short	0x0017
        /*0032*/ 	.short	0x0070
        /*0034*/ 	.byte	0x00, 0xf0, 0x11, 0x00


	//----- nvinfo : EIATTR_KPARAM_INFO
	.align		4
.L_23:
        /*0038*/ 	.byte	0x04, 0x17
        /*003a*/ 	.short	(.L_25 - .L_24)
.L_24:
        /*003c*/ 	.word	0x00000000
        /*0040*/ 	.short	0x0016
        /*0042*/ 	.short	0x006c
        /*0044*/ 	.byte	0x00, 0xf0, 0x11, 0x00


	//----- nvinfo : EIATTR_KPARAM_INFO
	.align		4
.L_25:
        /*0048*/ 	.byte	0x04, 0x17
        /*004a*/ 	.short	(.L_27 - .L_26)
.L_26:
        /*004c*/ 	.word	0x00000000
        /*0050*/ 	.short	0x0015
        /*0052*/ 	.short	0x0068
        /*0054*/ 	.byte	0x00, 0xf0, 0x11, 0x00


	//----- nvinfo : EIATTR_KPARAM_INFO
	.align		4
.L_27:
        /*0058*/ 	.byte	0x04, 0x17
        /*005a*/ 	.short	(.L_29 - .L_28)
.L_28:
        /*005c*/ 	.word	0x00000000
        /*0060*/ 	.short	0x0014
        /*0062*/ 	.short	0x0064
        /*0064*/ 	.byte	0x00, 0xf0, 0x11, 0x00


	//----- nvinfo : EIATTR_KPARAM_INFO
	.align		4
.L_29:
        /*0068*/ 	.byte	0x04, 0x17
        /*006a*/ 	.short	(.L_31 - .L_30)
.L_30:
        /*006c*/ 	.word	0x00000000
        /*0070*/ 	.short	0x0013
        /*0072*/ 	.short	0x0060
        /*0074*/ 	.byte	0x00, 0xf0, 0x11, 0x00


	//----- nvinfo : EIATTR_KPARAM_INFO
	.align		4
.L_31:
        /*0078*/ 	.byte	0x04, 0x17
        /*007a*/ 	.short	(.L_33 - .L_32)
.L_32:
        /*007c*/ 	.word	0x00000000
        /*0080*/ 	.short	0x0012
        /*0082*/ 	.short	0x005c
        /*0084*/ 	.byte	0x00, 0xf0, 0x11, 0x00


	//----- nvinfo : EIATTR_KPARAM_INFO
	.align		4
.L_33:
        /*0088*/ 	.byte	0x04, 0x17
        /*008a*/ 	.short	(.L_35 - .L_34)
.L_34:
        /*008c*/ 	.word	0x00000000
        /*0090*/ 	.short	0x0011
        /*0092*/ 	.short	0x0058
        /*0094*/ 	.byte	0x00, 0xf0, 0x11, 0x00


	//----- nvinfo : EIATTR_KPARAM_INFO
	.align		4
.L_35:
        /*0098*/ 	.byte	0x04, 0x17
        /*009a*/ 	.short	(.L_37 - .L_36)
.L_36:
        /*009c*/ 	.word	0x00000000
        /*00a0*/ 	.short	0x0010
        /*00a2*/ 	.short	0x0054
        /*00a4*/ 	.byte	0x00, 0xf0, 0x11, 0x00


	//----- nvinfo : EIATTR_KPARAM_INFO
	.align		4
.L_37:
        /*00a8*/ 	.byte	0x04, 0x17
        /*00aa*/ 	.short	(.L_39 - .L_38)
.L_38:
        /*00ac*/ 	.word	0x00000000
        /*00b0*/ 	.short	0x000f
        /*00b2*/ 	.short	0x0050
        /*00b4*/ 	.byte	0x00, 0xf0, 0x11, 0x00


	//----- nvinfo : EIATTR_KPARAM_INFO
	.align		4
.L_39:
        /*00b8*/ 	.byte	0x04, 0x17
        /*00ba*/ 	.short	(.L_41 - .L_40)
.L_40:
        /*00bc*/ 	.word	0x00000000
        /*00c0*/ 	.short	0x000e
        /*00c2*/ 	.short	0x004c
        /*00c4*/ 	.byte	0x00, 0xf0, 0x11, 0x00


	//----- nvinfo : EIATTR_KPARAM_INFO
	.align		4
.L_41:
        /*00c8*/ 	.byte	0x04, 0x17
        /*00ca*/ 	.short	(.L_43 - .L_42)
.L_42:
        /*00cc*/ 	.word	0x00000000
        /*00d0*/ 	.short	0x000d
        /*00d2*/ 	.short	0x0048
        /*00d4*/ 	.byte	0x00, 0xf0, 0x11, 0x00


	//----- nvinfo : EIATTR_KPARAM_INFO
	.align		4
.L_43:
        /*00d8*/ 	.byte	0x04, 0x17
        /*00da*/ 	.short	(.L_45 - .L_44)
.L_44:
        /*00dc*/ 	.word	0x00000000
        /*00e0*/ 	.short	0x000c
        /*00e2*/ 	.short	0x0044
        /*00e4*/ 	.byte	0x00, 0xf0, 0x11, 0x00


	//----- nvinfo : EIATTR_KPARAM_INFO
	.align		4
.L_45:
        /*00e8*/ 	.byte	0x04, 0x17
        /*00ea*/ 	.short	(.L_47 - .L_46)
.L_46:
        /*00ec*/ 	.word	0x00000000
        /*00f0*/ 	.short	0x000b
        /*00f2*/ 	.short	0x0040
        /*00f4*/ 	.byte	0x00, 0xf0, 0x11, 0x00


	//----- nvinfo : EIATTR_KPARAM_INFO
	.align		4
.L_47:
        /*00f8*/ 	.byte	0x04, 0x17
        /*00fa*/ 	.short	(.L_49 - .L_48)
.L_48:
        /*00fc*/ 	.word	0x00000000
        /*0100*/ 	.short	0x000a
        /*0102*/ 	.short	0x003c
        /*0104*/ 	.byte	0x00, 0xf0, 0x11, 0x00


	//----- nvinfo : EIATTR_KPARAM_INFO
	.align		4
.L_49:
        /*0108*/ 	.byte	0x04, 0x17
        /*010a*/ 	.short	(.L_51 - .L_50)
.L_50:
        /*010c*/ 	.word	0x00000000
        /*0110*/ 	.short	0x0009
        /*0112*/ 	.short	0x0038
        /*0114*/ 	.byte	0x00, 0xf0, 0x11, 0x00


	//----- nvinfo : EIATTR_KPARAM_INFO
	.align		4
.L_51:
        /*0118*/ 	.byte	0x04, 0x17
        /*011a*/ 	.short	(.L_53 - .L_52)
.L_52:
        /*011c*/ 	.word	0x00000000
        /*0120*/ 	.short	0x0008
        /*0122*/ 	.short	0x0034
        /*0124*/ 	.byte	0x00, 0xf0, 0x11, 0x00


	//----- nvinfo : EIATTR_KPARAM_INFO
	.align		4
.L_53:
        /*0128*/ 	.byte	0x04, 0x17
        /*012a*/ 	.short	(.L_55 - .L_54)
.L_54:
        /*012c*/ 	.word	0x00000000
        /*0130*/ 	.short	0x0007
        /*0132*/ 	.short	0x0030
        /*0134*/ 	.byte	0x00, 0xf0, 0x11, 0x00


	//----- nvinfo : EIATTR_KPARAM_INFO
	.align		4
.L_55:
        /*0138*/ 	.byte	0x04, 0x17
        /*013a*/ 	.short	(.L_57 - .L_56)
.L_56:
        /*013c*/ 	.word	0x00000000
        /*0140*/ 	.short	0x0006
        /*0142*/ 	.short	0x002c
        /*0144*/ 	.byte	0x00, 0xf0, 0x11, 0x00


	//----- nvinfo : EIATTR_KPARAM_INFO
	.align		4
.L_57:
        /*0148*/ 	.byte	0x04, 0x17
        /*014a*/ 	.short	(.L_59 - .L_58)
.L_58:
        /*014c*/ 	.word	0x00000000
        /*0150*/ 	.short	0x0005
        /*0152*/ 	.short	0x0028
        /*0154*/ 	.byte	0x00, 0xf0, 0x11, 0x00


	//----- nvinfo : EIATTR_KPARAM_INFO
	.align		4
.L_59:
        /*0158*/ 	.byte	0x04, 0x17
        /*015a*/ 	.short	(.L_61 - .L_60)
.L_60:
        /*015c*/ 	.word	0x00000000
        /*0160*/ 	.short	0x0004
        /*0162*/ 	.short	0x0020
        /*0164*/ 	.byte	0x00, 0xf4, 0x21, 0x00


	//----- nvinfo : EIATTR_KPARAM_INFO
	.align		4
.L_61:
        /*0168*/ 	.byte	0x04, 0x17
        /*016a*/ 	.short	(.L_63 - .L_62)
.L_62:
        /*016c*/ 	.word	0x00000000
        /*0170*/ 	.short	0x0003
        /*0172*/ 	.short	0x0018
        /*0174*/ 	.byte	0x00, 0xf4, 0x21, 0x00


	//----- nvinfo : EIATTR_KPARAM_INFO
	.align		4
.L_63:
        /*0178*/ 	.byte	0x04, 0x17
        /*017a*/ 	.short	(.L_65 - .L_64)
.L_64:
        /*017c*/ 	.word	0x00000000
        /*0180*/ 	.short	0x0002
        /*0182*/ 	.short	0x0010
        /*0184*/ 	.byte	0x00, 0xf4, 0x21, 0x00


	//----- nvinfo : EIATTR_KPARAM_INFO
	.align		4
.L_65:
        /*0188*/ 	.byte	0x04, 0x17
        /*018a*/ 	.short	(.L_67 - .L_66)
.L_66:
        /*018c*/ 	.word	0x00000000
        /*0190*/ 	.short	0x0001
        /*0192*/ 	.short	0x0008
        /*0194*/ 	.byte	0x00, 0xf4, 0x21, 0x00


	//----- nvinfo : EIATTR_KPARAM_INFO
	.align		4
.L_67:
        /*0198*/ 	.byte	0x04, 0x17
        /*019a*/ 	.short	(.L_69 - .L_68)
.L_68:
        /*019c*/ 	.word	0x00000000
        /*01a0*/ 	.short	0x0000
        /*01a2*/ 	.short	0x0000
        /*01a4*/ 	.byte	0x00, 0xf4, 0x21, 0x00


	//----- nvinfo : EIATTR_AT_ENTRY_FRAGMENTS
	.align		4
.L_69:
        /*01a8*/ 	.byte	0x04, 0x4f
        /*01aa*/ 	.short	(.L_71 - .L_70)


	//   ....[0]....
.L_70:
        /*01ac*/ 	.word	0x00000004


	//----- nvinfo : EIATTR_RESERVED_SMEM_USED
	.align		4
.L_71:
        /*01b0*/ 	.byte	0x01, 0x41
	.zero		2


	//----- nvinfo : EIATTR_SPARSE_MMA_MASK
	.align		4
        /*01b4*/ 	.byte	0x03, 0x50
        /*01b6*/ 	.short	0x0000


	//----- nvinfo : EIATTR_TCGEN05_1CTA_USED
	.align		4
        /*01b8*/ 	.byte	0x01, 0x51
	.zero		2


	//----- nvinfo : EIATTR_MAXREG_COUNT
	.align		4
        /*01bc*/ 	.byte	0x03, 0x1b
        /*01be*/ 	.short	0x00ff


	//----- nvinfo : EIATTR_NUM_BARRIERS
	.align		4
        /*01c0*/ 	.byte	0x02, 0x4c
        /*01c2*/ 	.byte	0x01
	.zero		1


	//----- nvinfo : EIATTR_ANNOTATIONS
	.align		4
        /*01c4*/ 	.byte	0x04, 0x55
        /*01c6*/ 	.short	(.L_73 - .L_72)


	//   ....[0]....
.L_72:
        /*01c8*/ 	.word	0x00000001
        /*01cc*/ 	.byte	0xc0, 0x15, 0x00, 0x00, 0x01, 0x00, 0x00, 0x00, 0xf0, 0x15, 0x00, 0x00, 0x01, 0x00, 0x00, 0x00
        /* <DEDUP_REMOVED lines=37> */
        /*042c*/ 	.byte	0x30, 0x75, 0x00, 0x00, 0x01, 0x00, 0x00, 0x00, 0x50, 0x75, 0x00, 0x00


	//----- nvinfo : EIATTR_INT_WARP_WIDE_INSTR_OFFSETS
	.align		4
.L_73:
        /*0438*/ 	.byte	0x04, 0x31
        /*043a*/ 	.short	(.L_75 - .L_74)


	//   ....[0]....
.L_74:
        /*043c*/ 	.word	0x00001de0


	//   ....[1]....
        /*0440*/ 	.word	0x00001df0


	//   ....[2]....
        /*0444*/ 	.word	0x000027c0


	//   ....[3]....
        /*0448*/ 	.word	0x00002910


	//   ....[4]....
        /*044c*/ 	.word	0x00007790


	//   ....[5]....
        /*0450*/ 	.word	0x0000c270


	//   ....[6]....
        /*0454*/ 	.word	0x0000c2c0


	//----- nvinfo : EIATTR_COOP_GROUP_MASK_REGIDS
	.align		4
.L_75:
        /*0458*/ 	.byte	0x04, 0x29
        /*045a*/ 	.short	(.L_77 - .L_76)


	//   ....[0]....
.L_76:
        /*045c*/ 	.word	0xffffffff


	//   ....[1]....
        /*0460*/ 	.word	0xffffffff


	//   ....[2]....
        /*0464*/ 	.word	0xffffffff


	//   ....[3]....
        /*0468*/ 	.word	0xffffffff


	//   ....[4]....
        /*046c*/ 	.word	0xffffffff


	//   ....[5]....
        /*0470*/ 	.word	0xffffffff


	//   ....[6]....
        /*0474*/ 	.word	0xffffffff


	//   ....[7]....
        /*0478*/ 	.word	0xffffffff


	//----- nvinfo : EIATTR_COOP_GROUP_INSTR_OFFSETS
	.align		4
.L_77:
        /*047c*/ 	.byte	0x04, 0x28
        /*047e*/ 	.short	(.L_79 - .L_78)


	//   ....[0]....
.L_78:
        /*0480*/ 	.word	0x00000060


	//   ....[1]....
        /*0484*/ 	.word	0x00000320


	//   ....[2]....
        /*0488*/ 	.word	0x00003ee0


	//   ....[3]....
        /*048c*/ 	.word	0x000061b0


	//   ....[4]....
        /*0490*/ 	.word	0x00008450


	//   ....[5]....
        /*0494*/ 	.word	0x00009480


	//   ....[6]....
        /*0498*/ 	.word	0x0000c100


	//   ....[7]....
        /*049c*/ 	.word	0x0000c370


	//----- nvinfo : EIATTR_VRC_CTA_INIT_COUNT
	.align		4
.L_79:
        /*04a0*/ 	.byte	0x02, 0x4a
        /*04a2*/ 	.byte	0x80
	.zero		1


	//----- nvinfo : EIATTR_MBARRIER_INSTR_OFFSETS
	.align		4
        /*04a4*/ 	.byte	0x04, 0x39
        /*04a6*/ 	.short	(.L_81 - .L_80)


	//   ....[0]....
.L_80:
        /*04a8*/ 	.word	0x000023f0
        /*04ac*/ 	.word	0x000000ff
        /*04b0*/ 	.word	0x00000000
        /*04b4*/ 	.short	0x0100
        /*04b6*/ 	.byte	0x0b
	.zero		1


	//   ....[1]....
        /*04b8*/ 	.word	0x00002810
        /*04bc*/ 	.word	0x000000ff
        /*04c0*/ 	.word	0x0000e008
        /*04c4*/ 	.short	0x0100
        /*04c6*/ 	.byte	0x0e
	.zero		1


	//   ....[2]....
        /*04c8*/ 	.word	0x00002de0
        /*04cc*/ 	.word	0x000000ff
        /*04d0*/ 	.word	0x00004000
        /*04d4*/ 	.short	0x0100
        /*04d6*/ 	.byte	0x0e
	.zero		1


	//   ....[3]....
        /*04d8*/ 	.word	0x00003030
        /*04dc*/ 	.word	0x000000ff
        /*04e0*/ 	.word	0x00004000
        /*04e4*/ 	.short	0x010a
        /*04e6*/ 	.byte	0x0e
	.zero		1


	//   ....[4]....
        /*04e8*/ 	.word	0x00003120
        /*04ec*/ 	.word	0x000000ff
        /*04f0*/ 	.word	0x00004000
        /*04f4*/ 	.short	0x0108
        /*04f6*/ 	.byte	0x0e
	.zero		1


	//   ....[5]....
        /*04f8*/ 	.word	0x00007c50
        /*04fc*/ 	.word	0x000000ff
        /*0500*/ 	.word	0x0000e010
        /*0504*/ 	.short	0x0100
        /*0506*/ 	.byte	0x0e
	.zero		1


	//   ....[6]....
        /*0508*/ 	.word	0x00007dc0
        /*050c*/ 	.word	0x000000ff
        /*0510*/ 	.word	0x0000e010
        /*0514*/ 	.short	0x010a
        /*0516*/ 	.byte	0x0e
	.zero		1


	//   ....[7]....
        /*0518*/ 	.word	0x00007e20
        /*051c*/ 	.word	0x000000ff
        /*0520*/ 	.word	0x0000e010
        /*0524*/ 	.short	0x0108
        /*0526*/ 	.byte	0x0e
	.zero		1


	//   ....[8]....
        /*0528*/ 	.word	0x00007e70
        /*052c*/ 	.word	0x000000ff
        /*0530*/ 	.word	0x00000000
        /*0534*/ 	.short	0x010a
        /*0536*/ 	.byte	0x0b
	.zero		1


	//   ....[9]....
        /*0538*/ 	.word	0x0000aa60
        /*053c*/ 	.word	0x000000ff
        /*0540*/ 	.word	0x00000000
        /*0544*/ 	.short	0x010a
        /*0546*/ 	.byte	0x0b
	.zero		1


	//   ....[10]....
        /*0548*/ 	.word	0x0000ab60
        /*054c*/ 	.word	0x000000ff
        /*0550*/ 	.word	0x0000e000
        /*0554*/ 	.short	0x0108
        /*0556*/ 	.byte	0x0e
	.zero		1


	//   ....[11]....
        /*0558*/ 	.word	0x0000ac60
        /*055c*/ 	.word	0x000000ff
        /*0560*/ 	.word	0x0000e008
        /*0564*/ 	.short	0x0108
        /*0566*/ 	.byte	0x0e
	.zero		1


	//   ....[12]....
        /*0568*/ 	.word	0x0000c390
        /*056c*/ 	.word	0x000000ff
        /*0570*/ 	.word	0x00004000
        /*0574*/ 	.short	0x010a
        /*0576*/ 	.byte	0x0e
	.zero		1


	//   ....[13]....
        /*0578*/ 	.word	0x0000c3c0
        /*057c*/ 	.word	0x000000ff
        /*0580*/ 	.word	0x0000e010
        /*0584*/ 	.short	0x010a
        /*0586*/ 	.byte	0x0e
	.zero		1


	//   ....[14]....
        /*0588*/ 	.word	0x0000c3f0
        /*058c*/ 	.word	0x000000ff
        /*0590*/ 	.word	0x00000000
        /*0594*/ 	.short	0x010a
        /*0596*/ 	.byte	0x0b
	.zero		1


	//   ....[15]....
        /*0598*/ 	.word	0x0000c420
        /*059c*/ 	.word	0x000000ff
        /*05a0*/ 	.word	0x00000000
        /*05a4*/ 	.short	0x010a
        /*05a6*/ 	.byte	0x0b
	.zero		1


	//----- nvinfo : EIATTR_NUM_MBARRIERS
	.align		4
.L_81:
        /*05a8*/ 	.byte	0x03, 0x38
        /*05aa*/ 	.short	0xffff


	//----- nvinfo : EIATTR_EXIT_INSTR_OFFSETS
	.align		4
        /*05ac*/ 	.byte	0x04, 0x1c
        /*05ae*/ 	.short	(.L_83 - .L_82)


	//   ....[0]....
.L_82:
        /*05b0*/ 	.word	0x0000c380


	//----- nvinfo : EIATTR_REQNTID
	.align		4
.L_83:
        /*05b4*/ 	.byte	0x04, 0x10
        /*05b6*/ 	.short	(.L_85 - .L_84)
.L_84:
        /*05b8*/ 	.word	0x00000080
        /*05bc*/ 	.word	0x00000001
        /*05c0*/ 	.word	0x00000001


	//----- nvinfo : EIATTR_CRS_STACK_SIZE
	.align		4
.L_85:
        /*05c4*/ 	.byte	0x04, 0x1e
        /*05c6*/ 	.short	(.L_87 - .L_86)
.L_86:
        /*05c8*/ 	.word	0x00000000


	//----- nvinfo : EIATTR_CBANK_PARAM_SIZE
	.align		4
.L_87:
        /*05cc*/ 	.byte	0x03, 0x19
        /*05ce*/ 	.short	0x0088


	//----- nvinfo : EIATTR_PARAM_CBANK
	.align		4
        /*05d0*/ 	.byte	0x04, 0x0a
        /*05d2*/ 	.short	(.L_89 - .L_88)
	.align		4
.L_88:
        /*05d4*/ 	.word	index@(.nv.constant0.attn_fwd)
        /*05d8*/ 	.short	0x0380
        /*05da*/ 	.short	0x0088


	//----- nvinfo : EIATTR_SW_WAR
	.align		4
.L_89:
        /*05dc*/ 	.byte	0x04, 0x36
        /*05de*/ 	.short	(.L_91 - .L_90)
.L_90:
        /*05e0*/ 	.word	0x00000008
.L_91:


//--------------------- .nv.compat                --------------------------
	.section	.nv.compat,"",@"SHT_CUDA_COMPAT_INFO"
	.align	4
        /*0000*/ 	.byte	0x02, 0x02, 0x02, 0x00, 0x02, 0x05, 0x05, 0x00, 0x02, 0x03, 0x00, 0x00, 0x02, 0x06, 0x01, 0x00


//--------------------- .nv.callgraph             --------------------------
	.section	.nv.callgraph,"",@"SHT_CUDA_CALLGRAPH"
	.align	4
	.sectionentsize	8
	.align		4
        /*0000*/ 	.word	0x00000000
	.align		4
        /*0004*/ 	.word	0xffffffff
	.align		4
        /*0008*/ 	.word	0x00000000
	.align		4
        /*000c*/ 	.word	0xfffffffe
	.align		4
        /*0010*/ 	.word	0x00000000
	.align		4
        /*0014*/ 	.word	0xfffffffd
	.align		4
        /*0018*/ 	.word	0x00000000
	.align		4
        /*001c*/ 	.word	0xfffffffc


//--------------------- .nv.constant4             --------------------------
	.section	.nv.constant4,"a",@progbits
	.align	8
	.align		8
.nv.constant4:
        /*0000*/ 	.dword	_$_str


//--------------------- .text.attn_fwd            --------------------------
	.section	.text.attn_fwd,"ax",@progbits
	.align	128
        .global         attn_fwd
        .type           attn_fwd,@function
        .size           attn_fwd,(.L_x_28 - attn_fwd)
        .other          attn_fwd,@"STO_CUDA_ENTRY STV_DEFAULT"
attn_fwd:
.text.attn_fwd:
[----:B------:R-:W0:Y:S01]  /*0000*/  LDC R1, c[0x0][0x37c] ;  /* 0x0000df00ff017b82 */ /* 0x000e220000000800 */
[----:B------:R-:W1:Y:S01]  /*0010*/  S2R R0, SR_TID.X ;  /* 0x0000000000007919 */ /* 0x000e620000002100 */
[----:B0-----:R-:W-:Y:S02]  /*0020*/  IADD3 R1, PT, PT, R1, -0x138, RZ ;  /* 0xfffffec801017810 */ /* 0x001fe40007ffe0ff */
[----:B-1----:R-:W-:-:S13]  /*0030*/  ISETP.GE.U32.AND P0, PT, R0, 0x20, PT ;  /* 0x000000200000780c */ /* 0x002fda0003f06070 */
[----:B------:R-:W-:Y:S05]  /*0040*/  @P0 BRA `(.L_x_0) ;  /* 0x0000000000b80947 */ /* 0x000fea0003800000 */
[----:B------:R-:W0:Y:S01]  /*0050*/  S2UR UR6, SR_CgaCtaId ;  /* 0x00000000000679c3 */ /* 0x000e220000008800 */
[----:B------:R-:W-:Y:S01]  /*0060*/  NOP ;  /* 0x0000000000007918 */ /* 0x000fe20000000000 */
[----:B------:R-:W-:Y:S02]  /*0070*/  UMOV UR4, 0x40 ;  /* 0x0000004000047882 */ /* 0x000fe40000000000 */
[----:B0-----:R-:W-:-:S09]  /*0080*/  ULEA UR4, UR6, UR4, 0x18 ;  /* 0x0000000406047291 */ /* 0x001fd2000f8ec0ff */
[----:B------:R-:W0:Y:S01]  /*0090*/  LDS.U8 R0, [UR4] ;  /* 0x00000004ff007984 */ /* 0x000e220008000000 */
[----:B------:R-:W-:Y:S02]  /*00a0*/  UMOV UR4, 0x400 ;  /* 0x0000040000047882 */ /* 0x000fe40000000000 */
[----:B------:R-:W-:Y:S01]  /*00b0*/  ULEA UR4, UR6, UR4, 0x18 ;  /* 0x0000000406047291 */ /* 0x000fe2000f8ec0ff */
[----:B0-----:R-:W-:-:S13]  /*00c0*/  ISETP.NE.AND P1, PT, R0, RZ, PT ;  /* 0x000000ff0000720c */ /* 0x001fda0003f25270 */
[----:B------:R-:W-:Y:S05]  /*00d0*/  @P1 BRA `(.L_x_1) ;  /* 0x00000000007c1947 */ /* 0x000fea0003800000 */
[----:B------:R-:W-:-:S13]  /*00e0*/  ELECT P1, URZ, PT ;  /* 0x0000000000ff782f */ /* 0x000fda0003820000 */
[----:B------:R-:W-:Y:S05]  /*00f0*/  @!P1 BRA `(.L_x_2) ;  /* 0x0000000000849947 */ /* 0x000fea0003800000 */
[----:B------:R-:W-:Y:S01]  /*0100*/  UMOV UR5, 0x4 ;  /* 0x0000000400057882 */ /* 0x000fe20000000000 */
[----:B------:R-:W-:Y:S01]  /*0110*/  HFMA2 R4, -RZ, RZ, 0, 5.9604644775390625e-08 ;  /* 0x00000001ff047431 */ /* 0x000fe200000001ff */
[----:B------:R-:W-:-:S03]  /*0120*/  MOV R5, 0xf ;  /* 0x0000000f00057802 */ /* 0x000fc60000000f00 */
[----:B------:R-:W-:Y:S04]  /*0130*/  DEPBAR.LE SB0, 0x36 ;  /* 0x00008d800000791a */ /* 0x000fe80000000000 */
[----:B------:R-:W0:Y:S02]  /*0140*/  UTCATOMSWS.FIND_AND_SET.ALIGN UP0, UR5, UR5 ;  /* 0x00000005000575e3 */ /* 0x000e240008000800 */
[----:B0-----:R-:W-:-:S04]  /*0150*/  PLOP3.LUT P1, PT, PT, PT, UP0, 0x80, 0x8 ;  /* 0x000000000008781c */ /* 0x001fc80003f2f008 */
[----:B------:R-:W-:-:S04]  /*0160*/  SEL R0, RZ, 0xffffffff, !P1 ;  /* 0xffffffffff007807 */ /* 0x000fc80004800000 */
[----:B------:R-:W-:Y:S02]  /*0170*/  ISETP.NE.AND P1, PT, R0, RZ, PT ;  /* 0x000000ff0000720c */ /* 0x000fe40003f25270 */
[----:B------:R-:W-:-:S11]  /*0180*/  MOV R0, UR5 ;  /* 0x0000000500007c02 */ /* 0x000fd60008000f00 */
[----:B------:R-:W-:Y:S05]  /*0190*/  @P1 BRA `(.L_x_3) ;  /* 0x0000000000241947 */ /* 0x000fea0003800000 */
.L_x_4:
[----:B------:R-:W-:Y:S05]  /*01a0*/  NANOSLEEP 0x64 ;  /* 0x000000640000795d */ /* 0x000fea0003800000 */
[----:B------:R-:W-:-:S05]  /*01b0*/  UMOV UR5, 0x4 ;  /* 0x0000000400057882 */ /* 0x000fca0000000000 */
[----:B------:R-:W-:Y:S04]  /*01c0*/  DEPBAR.LE SB0, 0x36 ;  /* 0x00008d800000791a */ /* 0x000fe80000000000 */
[----:B------:R-:W0:Y:S02]  /*01d0*/  UTCATOMSWS.FIND_AND_SET.ALIGN UP0, UR5, UR5 ;  /* 0x00000005000575e3 */ /* 0x000e240008000800 */
[----:B0-----:R-:W-:-:S04]  /*01e0*/  PLOP3.LUT P1, PT, PT, PT, UP0, 0x80, 0x8 ;  /* 0x000000000008781c */ /* 0x001fc80003f2f008 */
[----:B------:R-:W-:-:S04]  /*01f0*/  SEL R0, RZ, 0xffffffff, !P1 ;  /* 0xffffffffff007807 */ /* 0x000fc80004800000 */
[----:B------:R-:W-:Y:S02]  /*0200*/  ISETP.NE.AND P1, PT, R0, RZ, PT ;  /* 0x000000ff0000720c */ /* 0x000fe40003f25270 */
[----:B------:R-:W-:-:S11]  /*0210*/  MOV R0, UR5 ;  /* 0x0000000500007c02 */ /* 0x000fd60008000f00 */
[----:B------:R-:W-:Y:S05]  /*0220*/  @!P1 BRA `(.L_x_4) ;  /* 0xfffffffc00dc9947 */ /* 0x000fea000383ffff */
.L_x_3:
[----:B------:R-:W-:Y:S01]  /*0230*/  IADD3 R3, PT, PT, R0, 0x10, RZ ;  /* 0x0000001000037810 */ /* 0x000fe20007ffe0ff */
[----:B------:R-:W-:Y:S01]  /*0240*/  UMOV UR5, 0x50 ;  /* 0x0000005000057882 */ /* 0x000fe20000000000 */
[----:B------:R-:W-:Y:S01]  /*0250*/  SHF.L.U32 R2, R5, R0, RZ ;  /* 0x0000000005027219 */ /* 0x000fe200000006ff */
[----:B------:R-:W-:Y:S01]  /*0260*/  ULEA UR5, UR6, UR5, 0x18 ;  /* 0x0000000506057291 */ /* 0x000fe2000f8ec0ff */
[----:B------:R-:W-:Y:S02]  /*0270*/  SHF.L.U32 R3, R4, R3, RZ ;  /* 0x0000000304037219 */ /* 0x000fe400000006ff */
[----:B------:R-:W-:Y:S02]  /*0280*/  SHF.L.U32 R0, R0, 0x5, RZ ;  /* 0x0000000500007819 */ /* 0x000fe400000006ff */
[----:B------:R-:W-:-:S05]  /*0290*/  LOP3.LUT R2, R3, R2, RZ, 0xfc, !PT ;  /* 0x0000000203027212 */ /* 0x000fca00078efcff */
[----:B------:R0:W-:Y:S04]  /*02a0*/  ATOMS.OR RZ, [UR5], R2 ;  /* 0x00000002ffff798c */ /* 0x0001e8000b000005 */
[----:B------:R0:W-:Y:S01]  /*02b0*/  STS [UR4], R0 ;  /* 0x00000000ff007988 */ /* 0x0001e20008000804 */
[----:B------:R-:W-:Y:S05]  /*02c0*/  BRA `(.L_x_2) ;  /* 0x0000000000107947 */ /* 0x000fea0003800000 */
.L_x_1:
[----:B------:R-:W-:Y:S02]  /*02d0*/  MOV R0, 0xffffffff ;  /* 0xffffffff00007802 */ /* 0x000fe40000000f00 */
[----:B------:R-:W-:-:S03]  /*02e0*/  MOV R2, 0x310 ;  /* 0x0000031000027802 */ /* 0x000fc60000000f00 */
[----:B------:R0:W-:Y:S04]  /*02f0*/  STS [UR4], R0 ;  /* 0x00000000ff007988 */ /* 0x0001e80008000804 */
[----:B0-----:R-:W-:Y:S05]  /*0300*/  CALL.REL.NOINC `($__internal_1_$__cuda_sm10x_tcgen05_guardrail_trap_phase_invalid_during_alloc) ;  /* 0x000000c0005c7944 */ /* 0x001fea0003c00000 */
.L_x_2:
[----:B------:R-:W-:Y:S05]  /*0310*/  WARPSYNC.ALL ;  /* 0x0000000000007948 */ /* 0x000fea0003800000 */
[----:B------:R-:W-:Y:S01]  /*0320*/  NOP ;  /* 0x0000000000007918 */ /* 0x000fe20000000000 */
.L_x_0:
[----:B------:R-:W1:Y:S01]  /*0330*/  S2R R71, SR_TID.X ;  /* 0x0000000000477919 */ /* 0x000e620000002100 */
[----:B------:R-:W2:Y:S01]  /*0340*/  S2UR UR15, SR_CTAID.Y ;  /* 0x00000000000f79c3 */ /* 0x000ea20000002600 */
[----:B------:R-:W2:Y:S01]  /*0350*/  LDCU.64 UR4, c[0x0][0x3b0] ;  /* 0x00007600ff0477ac */ /* 0x000ea20008000a00 */
[----:B------:R-:W3:Y:S01]  /*0360*/  S2R R3, SR_CTAID.X ;  /* 0x0000000000037919 */ /* 0x000ee20000002500 */
[----:B------:R-:W-:Y:S01]  /*0370*/  UMOV UR14, 0x400 ;  /* 0x00000400000e7882 */ /* 0x000fe20000000000 */
[----:B------:R-:W4:Y:S04]  /*0380*/  LDCU.64 UR28, c[0x0][0x358] ;  /* 0x00006b00ff1c77ac */ /* 0x000f280008000a00 */
[----:B------:R-:W0:Y:S08]  /*0390*/  S2UR UR6, SR_CgaCtaId ;  /* 0x00000000000679c3 */ /* 0x000e300000008800 */
[----:B------:R-:W4:Y:S08]  /*03a0*/  LDC.64 R44, c[0x0][0x380] ;  /* 0x0000e000ff2c7b82 */ /* 0x000f300000000a00 */
[----:B------:R-:W4:Y:S01]  /*03b0*/  LDC R42, c[0x0][0x3b8] ;  /* 0x0000ee00ff2a7b82 */ /* 0x000f220000000800 */
[----:B--2---:R-:W-:-:S04]  /*03c0*/  UIMAD UR4, UR15, UR4, URZ ;  /* 0x000000040f0472a4 */ /* 0x004fc8000f8e02ff */
[----:B------:R-:W-:Y:S01]  /*03d0*/  USHF.L.U32 UR7, UR4, 0x1, URZ ;  /* 0x0000000104077899 */ /* 0x000fe200080006ff */
[----:B01----:R-:W-:Y:S01]  /*03e0*/  LOP3.LUT R0, R71, 0x3f, RZ, 0xc0, !PT ;  /* 0x0000003f47007812 */ /* 0x003fe200078ec0ff */
[----:B------:R-:W-:Y:S01]  /*03f0*/  ULEA UR14, UR6, UR14, 0x18 ;  /* 0x0000000e060e7291 */ /* 0x000fe2000f8ec0ff */
[----:B------:R-:W-:Y:S01]  /*0400*/  BAR.SYNC.DEFER_BLOCKING 0x0 ;  /* 0x0000000000007b1d */ /* 0x000fe20000010000 */
[----:B------:R-:W-:Y:S02]  /*0410*/  SHF.R.U32.HI R46, RZ, 0x6, R71 ;  /* 0x00000006ff2e7819 */ /* 0x000fe40000011647 */
[----:B---3--:R-:W-:Y:S02]  /*0420*/  LEA R2, R3, R0, 0x6 ;  /* 0x0000000003027211 */ /* 0x008fe400078e30ff */
[----:B------:R-:W-:-:S03]  /*0430*/  SGXT.U32 R46, R46, 0x1 ;  /* 0x000000012e2e781a */ /* 0x000fc60000000000 */
[----:B------:R-:W0:Y:S01]  /*0440*/  LDC.64 R124, c[0x0][0x3c0] ;  /* 0x0000f000ff7c7b82 */ /* 0x000e220000000a00 */
[----:B------:R-:W-:Y:S01]  /*0450*/  IMAD R2, R2, UR5, RZ ;  /* 0x0000000502027c24 */ /* 0x000fe2000f8e02ff */
[----:B------:R-:W-:-:S03]  /*0460*/  UIMAD.WIDE UR4, UR4, 0x2, URZ ;  /* 0x00000002040478a5 */ /* 0x000fc6000f8e02ff */
[C---:B------:R-:W-:Y:S02]  /*0470*/  IMAD.SHL.U32 R3, R2.reuse, 0x2, RZ ;  /* 0x0000000202037824 */ /* 0x040fe400078e00ff */
[----:B------:R-:W-:Y:S01]  /*0480*/  IMAD.HI R2, R2, 0x2, RZ ;  /* 0x0000000202027827 */ /* 0x000fe200078e02ff */
[----:B------:R-:W1:Y:S02]  /*0490*/  LDC.64 R80, c[0x0][0x388] ;  /* 0x0000e200ff507b82 */ /* 0x000e640000000a00 */
[----:B----4-:R-:W-:Y:S01]  /*04a0*/  IADD3 R44, P1, P2, R3, UR7, R44 ;  /* 0x00000007032c7c10 */ /* 0x010fe2000fa3e02c */
[----:B------:R-:W-:Y:S02]  /*04b0*/  IMAD R3, R46, R42, RZ ;  /* 0x0000002a2e037224 */ /* 0x000fe400078e02ff */
[----:B------:R-:W2:Y:S01]  /*04c0*/  LDCU UR4, c[0x0][0x3c8] ;  /* 0x00007900ff0477ac */ /* 0x000ea20008000800 */
[----:B------:R-:W-:Y:S02]  /*04d0*/  IADD3.X R48, PT, PT, R2, UR5, R45, P1, P2 ;  /* 0x0000000502307c10 */ /* 0x000fe40008fe442d */
[C---:B------:R-:W-:Y:S01]  /*04e0*/  LEA R2, R42.reuse, R3, 0x1 ;  /* 0x000000032a027211 */ /* 0x040fe200078e08ff */
[----:B------:R-:W3:Y:S01]  /*04f0*/  LDS R47, [UR14] ;  /* 0x0000000eff2f7984 */ /* 0x000ee20008000800 */
[----:B------:R-:W-:Y:S02]  /*0500*/  BAR.SYNC.DEFER_BLOCKING 0x0 ;  /* 0x0000000000007b1d */ /* 0x000fe40000010000 */
[----:B------:R-:W-:-:S02]  /*0510*/  LEA R4, R42, R2, 0x1 ;  /* 0x000000022a047211 */ /* 0x000fc400078e08ff */
[C---:B------:R-:W-:Y:S02]  /*0520*/  LEA R6, P1, R3.reuse, R44, 0x1 ;  /* 0x0000002c03067211 */ /* 0x040fe400078208ff */
[----:B------:R-:W-:Y:S02]  /*0530*/  LEA R5, R42, R4, 0x1 ;  /* 0x000000042a057211 */ /* 0x000fe400078e08ff */
[----:B------:R-:W-:Y:S02]  /*0540*/  LEA R8, P2, R2, R44, 0x1 ;  /* 0x0000002c02087211 */ /* 0x000fe400078408ff */
[C---:B------:R-:W-:Y:S02]  /*0550*/  LEA R15, R42.reuse, R5, 0x1 ;  /* 0x000000052a0f7211 */ /* 0x040fe400078e08ff */
[----:B------:R-:W-:Y:S02]  /*0560*/  LEA.HI.X.SX32 R7, R3, R48, 0x1, P1 ;  /* 0x0000003003077211 */ /* 0x000fe400008f0eff */
[----:B------:R-:W-:-:S02]  /*0570*/  LEA R17, R42, R15, 0x1 ;  /* 0x0000000f2a117211 */ /* 0x000fc400078e08ff */
[----:B------:R-:W-:Y:S02]  /*0580*/  LEA R10, P1, R4, R44, 0x1 ;  /* 0x0000002c040a7211 */ /* 0x000fe400078208ff */
[-C--:B------:R-:W-:Y:S02]  /*0590*/  LEA.HI.X.SX32 R9, R2, R48.reuse, 0x1, P2 ;  /* 0x0000003002097211 */ /* 0x080fe400010f0eff */
[----:B------:R-:W-:Y:S01]  /*05a0*/  LEA.HI.X.SX32 R11, R4, R48, 0x1, P1 ;  /* 0x00000030040b7211 */ /* 0x000fe200008f0eff */
[----:B------:R4:W5:Y:S01]  /*05b0*/  LDG.E.U16 R2, desc[UR28][R6.64] ;  /* 0x0000001c06027981 */ /* 0x000962000c1e1500 */
[----:B------:R-:W-:-:S03]  /*05c0*/  LEA R12, P1, R5, R44, 0x1 ;  /* 0x0000002c050c7211 */ /* 0x000fc600078208ff */
[----:B------:R0:W5:Y:S01]  /*05d0*/  LDG.E.U16 R3, desc[UR28][R8.64] ;  /* 0x0000001c08037981 */ /* 0x000162000c1e1500 */
[----:B------:R-:W-:Y:S02]  /*05e0*/  LEA.HI.X.SX32 R13, R5, R48, 0x1, P1 ;  /* 0x00000030050d7211 */ /* 0x000fe400008f0eff */
[C---:B------:R-:W-:Y:S01]  /*05f0*/  LEA R14, P1, R15.reuse, R44, 0x1 ;  /* 0x0000002c0f0e7211 */ /* 0x040fe200078208ff */
[----:B------:R0:W5:Y:S01]  /*0600*/  LDG.E.U16 R4, desc[UR28][R10.64] ;  /* 0x0000001c0a047981 */ /* 0x000162000c1e1500 */
[C---:B----4-:R-:W-:Y:S02]  /*0610*/  LEA R7, R42.reuse, R17, 0x1 ;  /* 0x000000112a077211 */ /* 0x050fe400078e08ff */
[----:B------:R-:W-:Y:S01]  /*0620*/  LEA.HI.X.SX32 R15, R15, R48, 0x1, P1 ;  /* 0x000000300f0f7211 */ /* 0x000fe200008f0eff */
[----:B------:R4:W5:Y:S01]  /*0630*/  LDG.E.U16 R5, desc[UR28][R12.64] ;  /* 0x0000001c0c057981 */ /* 0x000962000c1e1500 */
[C---:B------:R-:W-:Y:S02]  /*0640*/  LEA R21, R42.reuse, R7, 0x1 ;  /* 0x000000072a157211 */ /* 0x040fe400078e08ff */
[----:B------:R-:W-:Y:S01]  /*0650*/  LEA R16, P1, R17, R44, 0x1 ;  /* 0x0000002c11107211 */ /* 0x000fe200078208ff */
[----:B------:R1:W5:Y:S01]  /*0660*/  LDG.E.U16 R6, desc[UR28][R14.64] ;  /* 0x0000001c0e067981 */ /* 0x000362000c1e1500 */
[----:B0-----:R-:W-:-:S04]  /*0670*/  LEA R9, R42, R21, 0x1 ;  /* 0x000000152a097211 */ /* 0x001fc800078e08ff */
[C---:B------:R-:W-:Y:S02]  /*0680*/  LEA R10, R42.reuse, R9, 0x1 ;  /* 0x000000092a0a7211 */ /* 0x040fe400078e08ff */
[----:B------:R-:W-:Y:S02]  /*0690*/  LEA.HI.X.SX32 R17, R17, R48, 0x1, P1 ;  /* 0x0000003011117211 */ /* 0x000fe400008f0eff */
[-C--:B------:R-:W-:Y:S01]  /*06a0*/  LEA R18, P1, R7, R44.reuse, 0x1 ;  /* 0x0000002c07127211 */ /* 0x080fe200078208ff */
[C---:B------:R-:W-:Y:S01]  /*06b0*/  IMAD R11, R42.reuse, 0x2, R10 ;  /* 0x000000022a0b7824 */ /* 0x040fe200078e020a */
[----:B------:R-:W-:Y:S02]  /*06c0*/  LEA R20, P2, R21, R44, 0x1 ;  /* 0x0000002c15147211 */ /* 0x000fe400078408ff */
[----:B------:R-:W-:Y:S02]  /*06d0*/  LEA.HI.X.SX32 R19, R7, R48, 0x1, P1 ;  /* 0x0000003007137211 */ /* 0x000fe400008f0eff */
[----:B----4-:R-:W-:Y:S01]  /*06e0*/  LEA R12, R42, R11, 0x1 ;  /* 0x0000000b2a0c7211 */ /* 0x010fe200078e08ff */
[----:B------:R-:W5:Y:S01]  /*06f0*/  LDG.E.U16 R7, desc[UR28][R16.64] ;  /* 0x0000001c10077981 */ /* 0x000f62000c1e1500 */
[----:B------:R-:W-:-:S02]  /*0700*/  LEA R22, P1, R9, R44, 0x1 ;  /* 0x0000002c09167211 */ /* 0x000fc400078208ff */
[----:B------:R-:W-:Y:S01]  /*0710*/  LEA.HI.X.SX32 R21, R21, R48, 0x1, P2 ;  /* 0x0000003015157211 */ /* 0x000fe200010f0eff */
[----:B------:R-:W5:Y:S01]  /*0720*/  LDG.E.U16 R8, desc[UR28][R18.64] ;  /* 0x0000001c12087981 */ /* 0x000f62000c1e1500 */
[----:B------:R-:W-:Y:S02]  /*0730*/  LEA R13, R42, R12, 0x1 ;  /* 0x0000000c2a0d7211 */ /* 0x000fe400078e08ff */
[----:B------:R-:W-:Y:S02]  /*0740*/  LEA.HI.X.SX32 R23, R9, R48, 0x1, P1 ;  /* 0x0000003009177211 */ /* 0x000fe400008f0eff */
[C---:B-1----:R-:W-:Y:S01]  /*0750*/  LEA R14, P1, R10.reuse, R44, 0x1 ;  /* 0x0000002c0a0e7211 */ /* 0x042fe200078208ff */
[----:B------:R0:W5:Y:S03]  /*0760*/  LDG.E.U16 R9, desc[UR28][R20.64] ;  /* 0x0000001c14097981 */ /* 0x000166000c1e1500 */
[----:B------:R-:W-:-:S02]  /*0770*/  LEA.HI.X.SX32 R15, R10, R48, 0x1, P1 ;  /* 0x000000300a0f7211 */ /* 0x000fc400008f0eff */
[----:B------:R1:W5:Y:S01]  /*0780*/  LDG.E.U16 R10, desc[UR28][R22.64] ;  /* 0x0000001c160a7981 */ /* 0x000362000c1e1500 */
[C---:B0-----:R-:W-:Y:S02]  /*0790*/  LEA R21, R42.reuse, R13, 0x1 ;  /* 0x0000000d2a157211 */ /* 0x041fe400078e08ff */
[CC--:B------:R-:W-:Y:S02]  /*07a0*/  LEA R16, P1, R11.reuse, R44.reuse, 0x1 ;  /* 0x0000002c0b107211 */ /* 0x0c0fe400078208ff */
[----:B-1----:R-:W-:Y:S02]  /*07b0*/  LEA R23, R42, R21, 0x1 ;  /* 0x000000152a177211 */ /* 0x002fe400078e08ff */
[----:B------:R-:W-:Y:S02]  /*07c0*/  LEA R24, P2, R12, R44, 0x1 ;  /* 0x0000002c0c187211 */ /* 0x000fe400078408ff */
[----:B------:R-:W-:Y:S02]  /*07d0*/  LEA R27, R42, R23, 0x1 ;  /* 0x000000172a1b7211 */ /* 0x000fe400078e08ff */
[----:B------:R-:W-:-:S02]  /*07e0*/  LEA.HI.X.SX32 R17, R11, R48, 0x1, P1 ;  /* 0x000000300b117211 */ /* 0x000fc400008f0eff */
[----:B------:R-:W-:Y:S01]  /*07f0*/  LEA.HI.X.SX32 R25, R12, R48, 0x1, P2 ;  /* 0x000000300c197211 */ /* 0x000fe200010f0eff */
[----:B------:R-:W5:Y:S01]  /*0800*/  LDG.E.U16 R11, desc[UR28][R14.64] ;  /* 0x0000001c0e0b7981 */ /* 0x000f62000c1e1500 */
[C---:B------:R-:W-:Y:S02]  /*0810*/  LEA R18, P1, R13.reuse, R44, 0x1 ;  /* 0x0000002c0d127211 */ /* 0x040fe400078208ff */
[----:B------:R-:W-:Y:S01]  /*0820*/  LEA R29, R42, R27, 0x1 ;  /* 0x0000001b2a1d7211 */ /* 0x000fe200078e08ff */
[----:B------:R-:W5:Y:S01]  /*0830*/  LDG.E.U16 R12, desc[UR28][R16.64] ;  /* 0x0000001c100c7981 */ /* 0x000f62000c1e1500 */
[----:B------:R-:W-:Y:S02]  /*0840*/  LEA.HI.X.SX32 R19, R13, R48, 0x1, P1 ;  /* 0x000000300d137211 */ /* 0x000fe400008f0eff */
[C---:B------:R-:W-:Y:S01]  /*0850*/  LEA R20, P1, R21.reuse, R44, 0x1 ;  /* 0x0000002c15147211 */ /* 0x040fe200078208ff */
[----:B------:R0:W5:Y:S03]  /*0860*/  LDG.E.U16 R13, desc[UR28][R24.64] ;  /* 0x0000001c180d7981 */ /* 0x000166000c1e1500 */
[----:B------:R-:W-:Y:S01]  /*0870*/  LEA.HI.X.SX32 R21, R21, R48, 0x1, P1 ;  /* 0x0000003015157211 */ /* 0x000fe200008f0eff */
[----:B------:R1:W5:Y:S01]  /*0880*/  LDG.E.U16 R14, desc[UR28][R18.64] ;  /* 0x0000001c120e7981 */ /* 0x000362000c1e1500 */
[----:B------:R-:W-:-:S03]  /*0890*/  LEA R22, P1, R23, R44, 0x1 ;  /* 0x0000002c17167211 */ /* 0x000fc600078208ff */
[----:B------:R4:W5:Y:S01]  /*08a0*/  LDG.E.U16 R15, desc[UR28][R20.64] ;  /* 0x0000001c140f7981 */ /* 0x000962000c1e1500 */
[----:B0-----:R-:W-:-:S04]  /*08b0*/  LEA R25, R42, R29, 0x1 ;  /* 0x0000001d2a197211 */ /* 0x001fc800078e08ff */
[C---:B-1----:R-:W-:Y:S02]  /*08c0*/  LEA R19, R42.reuse, R25, 0x1 ;  /* 0x000000192a137211 */ /* 0x042fe400078e08ff */
[----:B------:R-:W-:Y:S02]  /*08d0*/  LEA.HI.X.SX32 R23, R23, R48, 0x1, P1 ;  /* 0x0000003017177211 */ /* 0x000fe400008f0eff */
[C---:B------:R-:W-:Y:S02]  /*08e0*/  LEA R33, R42.reuse, R19, 0x1 ;  /* 0x000000132a217211 */ /* 0x040fe400078e08ff */
[C---:B------:R-:W-:Y:S01]  /*08f0*/  LEA R28, P1, R29.reuse, R44, 0x1 ;  /* 0x0000002c1d1c7211 */ /* 0x040fe200078208ff */
[----:B------:R0:W5:Y:S02]  /*0900*/  LDG.E.U16 R16, desc[UR28][R22.64] ;  /* 0x0000001c16107981 */ /* 0x000164000c1e1500 */
[----:B----4-:R-:W-:Y:S01]  /*0910*/  IMAD R21, R42, 0x2, R33 ;  /* 0x000000022a157824 */ /* 0x010fe200078e0221 */
[----:B------:R-:W-:-:S02]  /*0920*/  LEA.HI.X.SX32 R29, R29, R48, 0x1, P1 ;  /* 0x000000301d1d7211 */ /* 0x000fc400008f0eff */
[-C--:B------:R-:W-:Y:S02]  /*0930*/  LEA R24, P1, R25, R44.reuse, 0x1 ;  /* 0x0000002c19187211 */ /* 0x080fe400078208ff */
[----:B------:R-:W-:Y:S01]  /*0940*/  LEA R26, P2, R27, R44, 0x1 ;  /* 0x0000002c1b1a7211 */ /* 0x000fe200078408ff */
[----:B------:R-:W5:Y:S01]  /*0950*/  LDG.E.U16 R18, desc[UR28][R28.64] ;  /* 0x0000001c1c127981 */ /* 0x000f62000c1e1500 */
[----:B------:R-:W-:Y:S02]  /*0960*/  LEA.HI.X.SX32 R25, R25, R48, 0x1, P1 ;  /* 0x0000003019197211 */ /* 0x000fe400008f0eff */
[C---:B0-----:R-:W-:Y:S02]  /*0970*/  LEA R22, R42.reuse, R21, 0x1 ;  /* 0x000000152a167211 */ /* 0x041fe400078e08ff */
[----:B------:R-:W-:Y:S02]  /*0980*/  LEA R30, P1, R19, R44, 0x1 ;  /* 0x0000002c131e7211 */ /* 0x000fe400078208ff */
[----:B------:R-:W-:-:S02]  /*0990*/  LEA R23, R42, R22, 0x1 ;  /* 0x000000162a177211 */ /* 0x000fc400078e08ff */
[-C--:B------:R-:W-:Y:S02]  /*09a0*/  LEA.HI.X.SX32 R27, R27, R48.reuse, 0x1, P2 ;  /* 0x000000301b1b7211 */ /* 0x080fe400010f0eff */
[----:B------:R-:W-:Y:S02]  /*09b0*/  LEA.HI.X.SX32 R31, R19, R48, 0x1, P1 ;  /* 0x00000030131f7211 */ /* 0x000fe400008f0eff */
[-C--:B------:R-:W-:Y:S01]  /*09c0*/  LEA R32, P2, R33, R44.reuse, 0x1 ;  /* 0x0000002c21207211 */ /* 0x080fe200078408ff */
[----:B------:R0:W5:Y:S01]  /*09d0*/  LDG.E.U16 R17, desc[UR28][R26.64] ;  /* 0x0000001c1a117981 */ /* 0x000162000c1e1500 */
[----:B------:R-:W-:Y:S02]  /*09e0*/  LEA R34, P1, R21, R44, 0x1 ;  /* 0x0000002c15227211 */ /* 0x000fe400078208ff */
[----:B------:R-:W-:Y:S01]  /*09f0*/  LEA R37, R42, R23, 0x1 ;  /* 0x000000172a257211 */ /* 0x000fe200078e08ff */
[----:B------:R1:W5:Y:S01]  /*0a00*/  LDG.E.U16 R19, desc[UR28][R24.64] ;  /* 0x0000001c18137981 */ /* 0x000362000c1e1500 */
[----:B------:R-:W-:-:S02]  /*0a10*/  LEA.HI.X.SX32 R33, R33, R48, 0x1, P2 ;  /* 0x0000003021217211 */ /* 0x000fc400010f0eff */
[----:B------:R-:W-:Y:S01]  /*0a20*/  LEA.HI.X.SX32 R35, R21, R48, 0x1, P1 ;  /* 0x0000003015237211 */ /* 0x000fe200008f0eff */
[----:B------:R-:W5:Y:S01]  /*0a30*/  LDG.E.U16 R20, desc[UR28][R30.64] ;  /* 0x0000001c1e147981 */ /* 0x000f62000c1e1500 */
[----:B0-----:R-:W-:-:S03]  /*0a40*/  LEA R26, P1, R22, R44, 0x1 ;  /* 0x0000002c161a7211 */ /* 0x001fc600078208ff */
[----:B------:R0:W5:Y:S01]  /*0a50*/  LDG.E.U16 R21, desc[UR28][R32.64] ;  /* 0x0000001c20157981 */ /* 0x000162000c1e1500 */
[----:B-1----:R-:W-:Y:S02]  /*0a60*/  LEA R25, R42, R37, 0x1 ;  /* 0x000000252a197211 */ /* 0x002fe400078e08ff */
[----:B------:R-:W-:Y:S02]  /*0a70*/  LEA.HI.X.SX32 R27, R22, R48, 0x1, P1 ;  /* 0x00000030161b7211 */ /* 0x000fe400008f0eff */
[C---:B------:R-:W-:Y:S01]  /*0a80*/  LEA R28, P1, R23.reuse, R44, 0x1 ;  /* 0x0000002c171c7211 */ /* 0x040fe200078208ff */
[----:B------:R1:W5:Y:S01]  /*0a90*/  LDG.E.U16 R22, desc[UR28][R34.64] ;  /* 0x0000001c22167981 */ /* 0x000362000c1e1500 */
[C---:B0-----:R-:W-:Y:S02]  /*0aa0*/  LEA R33, R42.reuse, R25, 0x1 ;  /* 0x000000192a217211 */ /* 0x041fe400078e08ff */
[----:B------:R-:W-:Y:S02]  /*0ab0*/  LEA.HI.X.SX32 R29, R23, R48, 0x1, P1 ;  /* 0x00000030171d7211 */ /* 0x000fe400008f0eff */
[----:B------:R-:W-:Y:S01]  /*0ac0*/  LEA R30, P1, R25, R44, 0x1 ;  /* 0x0000002c191e7211 */ /* 0x000fe200078208ff */
[----:B------:R-:W5:Y:S01]  /*0ad0*/  LDG.E.U16 R23, desc[UR28][R26.64] ;  /* 0x0000001c1a177981 */ /* 0x000f62000c1e1500 */
[----:B-1----:R-:W-:-:S02]  /*0ae0*/  LEA R35, R42, R33, 0x1 ;  /* 0x000000212a237211 */ /* 0x002fc400078e08ff */
[----:B------:R-:W-:Y:S01]  /*0af0*/  LEA.HI.X.SX32 R31, R25, R48, 0x1, P1 ;  /* 0x00000030191f7211 */ /* 0x000fe200008f0eff */
[----:B------:R-:W-:Y:S01]  /*0b00*/  IMAD R46, R46, R125, RZ ;  /* 0x0000007d2e2e7224 */ /* 0x000fe200078e02ff */
[C---:B------:R-:W-:Y:S01]  /*0b10*/  LEA R39, R42.reuse, R35, 0x1 ;  /* 0x000000232a277211 */ /* 0x040fe200078e08ff */
[----:B------:R-:W5:Y:S01]  /*0b20*/  LDG.E.U16 R24, desc[UR28][R28.64] ;  /* 0x0000001c1c187981 */ /* 0x000f62000c1e1500 */
[-C--:B------:R-:W-:Y:S02]  /*0b30*/  LEA R36, P2, R37, R44.reuse, 0x1 ;  /* 0x0000002c25247211 */ /* 0x080fe400078408ff */
[----:B------:R-:W-:Y:S01]  /*0b40*/  LEA R32, P1, R33, R44, 0x1 ;  /* 0x0000002c21207211 */ /* 0x000fe200078208ff */
[----:B------:R-:W5:Y:S01]  /*0b50*/  LDG.E.U16 R26, desc[UR28][R30.64] ;  /* 0x0000001c1e1a7981 */ /* 0x000f62000c1e1500 */
[----:B------:R-:W-:Y:S02]  /*0b60*/  LEA R40, R42, R39, 0x1 ;  /* 0x000000272a287211 */ /* 0x000fe400078e08ff */
[----:B------:R-:W-:-:S02]  /*0b70*/  LEA.HI.X.SX32 R37, R37, R48, 0x1, P2 ;  /* 0x0000003025257211 */ /* 0x000fc400010f0eff */
[----:B------:R-:W-:Y:S02]  /*0b80*/  LEA.HI.X.SX32 R33, R33, R48, 0x1, P1 ;  /* 0x0000003021217211 */ /* 0x000fe400008f0eff */
[C---:B------:R-:W-:Y:S01]  /*0b90*/  LEA R34, P1, R35.reuse, R44, 0x1 ;  /* 0x0000002c23227211 */ /* 0x040fe200078208ff */
[----:B------:R0:W5:Y:S01]  /*0ba0*/  LDG.E.U16 R25, desc[UR28][R36.64] ;  /* 0x0000001c24197981 */ /* 0x000162000c1e1500 */
[C---:B------:R-:W-:Y:S02]  /*0bb0*/  LEA R41, R42.reuse, R40, 0x1 ;  /* 0x000000282a297211 */ /* 0x040fe400078e08ff */
[----:B------:R-:W-:Y:S01]  /*0bc0*/  LEA.HI.X.SX32 R35, R35, R48, 0x1, P1 ;  /* 0x0000003023237211 */ /* 0x000fe200008f0eff */
[----:B------:R-:W5:Y:S01]  /*0bd0*/  LDG.E.U16 R27, desc[UR28][R32.64] ;  /* 0x0000001c201b7981 */ /* 0x000f62000c1e1500 */
[-C--:B------:R-:W-:Y:S01]  /*0be0*/  LEA R38, P2, R39, R44.reuse, 0x1 ;  /* 0x0000002c27267211 */ /* 0x080fe200078408ff */
[----:B------:R-:W-:Y:S02]  /*0bf0*/  IMAD R43, R42, 0x2, R41 ;  /* 0x000000022a2b7824 */ /* 0x000fe400078e0229 */
[----:B------:R-:W5:Y:S01]  /*0c00*/  LDG.E.U16 R28, desc[UR28][R34.64] ;  /* 0x0000001c221c7981 */ /* 0x000f62000c1e1500 */
[----:B0-----:R-:W-:-:S02]  /*0c10*/  LEA R36, P1, R40, R44, 0x1 ;  /* 0x0000002c28247211 */ /* 0x001fc400078208ff */
[-C--:B------:R-:W-:Y:S02]  /*0c20*/  LEA.HI.X.SX32 R39, R39, R48.reuse, 0x1, P2 ;  /* 0x0000003027277211 */ /* 0x080fe400010f0eff */
[----:B------:R-:W-:Y:S02]  /*0c30*/  LEA.HI.X.SX32 R37, R40, R48, 0x1, P1 ;  /* 0x0000003028257211 */ /* 0x000fe400008f0eff */
[-C--:B------:R-:W-:Y:S01]  /*0c40*/  LEA R40, P1, R41, R44.reuse, 0x1 ;  /* 0x0000002c29287211 */ /* 0x080fe200078208ff */
[----:B------:R0:W5:Y:S01]  /*0c50*/  LDG.E.U16 R29, desc[UR28][R38.64] ;  /* 0x0000001c261d7981 */ /* 0x000162000c1e1500 */
[----:B------:R-:W-:Y:S02]  /*0c60*/  LEA R31, R42, R43, 0x1 ;  /* 0x0000002b2a1f7211 */ /* 0x000fe400078e08ff */
[----:B------:R-:W-:Y:S01]  /*0c70*/  LEA R42, P2, R43, R44, 0x1 ;  /* 0x0000002c2b2a7211 */ /* 0x000fe200078408ff */
[----:B------:R1:W5:Y:S01]  /*0c80*/  LDG.E.U16 R30, desc[UR28][R36.64] ;  /* 0x0000001c241e7981 */ /* 0x000362000c1e1500 */
[----:B------:R-:W-:-:S02]  /*0c90*/  LEA.HI.X.SX32 R41, R41, R48, 0x1, P1 ;  /* 0x0000003029297211 */ /* 0x000fc400008f0eff */
[----:B------:R-:W-:Y:S02]  /*0ca0*/  LEA R44, P1, R31, R44, 0x1 ;  /* 0x0000002c1f2c7211 */ /* 0x000fe400078208ff */
[----:B0-----:R-:W-:Y:S02]  /*0cb0*/  LEA R38, R125, R46, 0x1 ;  /* 0x0000002e7d267211 */ /* 0x001fe400078e08ff */
[-C--:B------:R-:W-:Y:S02]  /*0cc0*/  LEA.HI.X.SX32 R43, R43, R48.reuse, 0x1, P2 ;  /* 0x000000302b2b7211 */ /* 0x080fe400010f0eff */
[----:B------:R-:W-:Y:S02]  /*0cd0*/  LEA.HI.X.SX32 R45, R31, R48, 0x1, P1 ;  /* 0x000000301f2d7211 */ /* 0x000fe400008f0eff */
[C---:B------:R-:W-:Y:S01]  /*0ce0*/  LEA R48, R125.reuse, R38, 0x1 ;  /* 0x000000267d307211 */ /* 0x040fe200078e08ff */
[----:B------:R0:W5:Y:S03]  /*0cf0*/  LDG.E.U16 R31, desc[UR28][R40.64] ;  /* 0x0000001c281f7981 */ /* 0x000166000c1e1500 */
[C---:B------:R-:W-:Y:S01]  /*0d00*/  LEA R50, R125.reuse, R48, 0x1 ;  /* 0x000000307d327211 */ /* 0x040fe200078e08ff */
[----:B------:R4:W5:Y:S03]  /*0d10*/  LDG.E.U16 R32, desc[UR28][R42.64] ;  /* 0x0000001c2a207981 */ /* 0x000966000c1e1500 */
[C---:B------:R-:W-:Y:S01]  /*0d20*/  LEA R52, R125.reuse, R50, 0x1 ;  /* 0x000000327d347211 */ /* 0x040fe200078e08ff */
[----:B------:R0:W5:Y:S03]  /*0d30*/  LDG.E.U16 R45, desc[UR28][R44.64] ;  /* 0x0000001c2c2d7981 */ /* 0x000166000c1e1500 */
[----:B-1----:R-:W-:-:S04]  /*0d40*/  LEA R36, R125, R52, 0x1 ;  /* 0x000000347d247211 */ /* 0x002fc800078e08ff */
[----:B------:R-:W-:-:S04]  /*0d50*/  LEA R54, R125, R36, 0x1 ;  /* 0x000000247d367211 */ /* 0x000fc800078e08ff */
[----:B0-----:R-:W-:-:S04]  /*0d60*/  LEA R40, R125, R54, 0x1 ;  /* 0x000000367d287211 */ /* 0x001fc800078e08ff */
[----:B----4-:R-:W-:-:S05]  /*0d70*/  LEA R42, R125, R40, 0x1 ;  /* 0x000000287d2a7211 */ /* 0x010fca00078e08ff */
[----:B------:R-:W-:-:S05]  /*0d80*/  IMAD R44, R125, 0x2, R42 ;  /* 0x000000027d2c7824 */ /* 0x000fca00078e022a */
[----:B------:R-:W-:-:S04]  /*0d90*/  LEA R56, R125, R44, 0x1 ;  /* 0x0000002c7d387211 */ /* 0x000fc800078e08ff */
[----:B------:R-:W-:-:S04]  /*0da0*/  LEA R58, R125, R56, 0x1 ;  /* 0x000000387d3a7211 */ /* 0x000fc800078e08ff */
[----:B------:R-:W-:-:S04]  /*0db0*/  LEA R60, R125, R58, 0x1 ;  /* 0x0000003a7d3c7211 */ /* 0x000fc800078e08ff */
[----:B------:R-:W-:-:S04]  /*0dc0*/  LEA R62, R125, R60, 0x1 ;  /* 0x0000003c7d3e7211 */ /* 0x000fc800078e08ff */
[----:B------:R-:W-:-:S04]  /*0dd0*/  LEA R64, R125, R62, 0x1 ;  /* 0x0000003e7d407211 */ /* 0x000fc800078e08ff */
[----:B------:R-:W-:-:S04]  /*0de0*/  LEA R66, R125, R64, 0x1 ;  /* 0x000000407d427211 */ /* 0x000fc800078e08ff */
[----:B------:R-:W-:-:S04]  /*0df0*/  LEA R68, R125, R66, 0x1 ;  /* 0x000000427d447211 */ /* 0x000fc800078e08ff */
[----:B------:R-:W-:-:S04]  /*0e00*/  LEA R70, R125, R68, 0x1 ;  /* 0x000000447d467211 */ /* 0x000fc800078e08ff */
[----:B------:R-:W-:Y:S01]  /*0e10*/  LEA R72, R125, R70, 0x1 ;  /* 0x000000467d487211 */ /* 0x000fe200078e08ff */
[----:B--2---:R-:W-:Y:S01]  /*0e20*/  IMAD R34, R0, UR4, RZ ;  /* 0x0000000400227c24 */ /* 0x004fe2000f8e02ff */
[----:B------:R-:W-:-:S03]  /*0e30*/  SHF.R.U32.HI R33, RZ, 0x5, R71 ;  /* 0x00000005ff217819 */ /* 0x000fc60000011647 */
[----:B------:R-:W-:Y:S02]  /*0e40*/  IMAD R74, R125, 0x2, R72 ;  /* 0x000000027d4a7824 */ /* 0x000fe400078e0248 */
[----:B------:R-:W-:Y:S01]  /*0e50*/  IMAD R124, R124, UR15, RZ ;  /* 0x0000000f7c7c7c24 */ /* 0x000fe2000f8e02ff */
[----:B------:R-:W-:Y:S02]  /*0e60*/  R2UR UR21, R33 ;  /* 0x00000000211572ca */ /* 0x000fe400000e0000 */
[C---:B------:R-:W-:Y:S02]  /*0e70*/  LEA R76, R125.reuse, R74, 0x1 ;  /* 0x0000004a7d4c7211 */ /* 0x040fe400078e08ff */
[----:B------:R-:W-:Y:S02]  /*0e80*/  SHF.L.U32 R35, R34, 0x1, RZ ;  /* 0x0000000122237819 */ /* 0x000fe400000006ff */
[----:B------:R-:W-:Y:S02]  /*0e90*/  SHF.L.U32 R33, R124, 0x1, RZ ;  /* 0x000000017c217819 */ /* 0x000fe400000006ff */
[----:B------:R-:W-:Y:S01]  /*0ea0*/  LEA R78, R125, R76, 0x1 ;  /* 0x0000004c7d4e7211 */ /* 0x000fe200078e08ff */
[----:B------:R-:W-:Y:S01]  /*0eb0*/  IMAD.HI R34, R34, 0x2, RZ ;  /* 0x0000000222227827 */ /* 0x000fe200078e02ff */
[----:B------:R-:W-:-:S03]  /*0ec0*/  IADD3 R35, P1, P2, R35, R80, R33 ;  /* 0x0000005023237210 */ /* 0x000fc60007a3e021 */
[----:B------:R-:W-:Y:S01]  /*0ed0*/  IMAD.HI R124, R124, 0x2, RZ ;  /* 0x000000027c7c7827 */ /* 0x000fe200078e02ff */
[----:B------:R-:W-:-:S04]  /*0ee0*/  LEA R80, R125, R78, 0x1 ;  /* 0x0000004e7d507211 */ /* 0x000fc800078e08ff */
[----:B------:R-:W-:Y:S02]  /*0ef0*/  IADD3.X R37, PT, PT, R34, R81, R124, P1, P2 ;  /* 0x0000005122257210 */ /* 0x000fe40000fe447c */
[C---:B------:R-:W-:Y:S02]  /*0f00*/  LEA R34, R125.reuse, R80, 0x1 ;  /* 0x000000507d227211 */ /* 0x040fe400078e08ff */
[C---:B------:R-:W-:Y:S02]  /*0f10*/  LEA R142, P2, R38.reuse, R35, 0x1 ;  /* 0x00000023268e7211 */ /* 0x040fe400078408ff */
[----:B------:R-:W-:Y:S02]  /*0f20*/  LEA R82, R125, R34, 0x1 ;  /* 0x000000227d527211 */ /* 0x000fe400078e08ff */
[----:B------:R-:W-:Y:S02]  /*0f30*/  LEA.HI.X.SX32 R143, R38, R37, 0x1, P2 ;  /* 0x00000025268f7211 */ /* 0x000fe400010f0eff */
[----:B------:R-:W-:-:S02]  /*0f40*/  LEA R162, P1, R46, R35, 0x1 ;  /* 0x000000232ea27211 */ /* 0x000fc400078208ff */
[----:B------:R-:W-:Y:S02]  /*0f50*/  LEA R120, P3, R48, R35, 0x1 ;  /* 0x0000002330787211 */ /* 0x000fe400078608ff */
[C---:B------:R-:W-:Y:S02]  /*0f60*/  LEA R38, R125.reuse, R82, 0x1 ;  /* 0x000000527d267211 */ /* 0x040fe400078e08ff */
[-C--:B------:R-:W-:Y:S02]  /*0f70*/  LEA.HI.X.SX32 R163, R46, R37.reuse, 0x1, P1 ;  /* 0x000000252ea37211 */ /* 0x080fe400008f0eff */
[----:B------:R-:W-:Y:S01]  /*0f80*/  LEA.HI.X.SX32 R121, R48, R37, 0x1, P3 ;  /* 0x0000002530797211 */ /* 0x000fe200018f0eff */
[----:B------:R-:W-:Y:S01]  /*0f90*/  IMAD R46, R125, 0x2, R38 ;  /* 0x000000027d2e7824 */ /* 0x000fe200078e0226 */
[-C--:B------:R-:W-:Y:S02]  /*0fa0*/  LEA R140, P3, R36, R35.reuse, 0x1 ;  /* 0x00000023248c7211 */ /* 0x080fe400078608ff */
[----:B------:R-:W-:-:S02]  /*0fb0*/  LEA R160, P2, R52, R35, 0x1 ;  /* 0x0000002334a07211 */ /* 0x000fc400078408ff */
[----:B------:R-:W-:Y:S02]  /*0fc0*/  LEA.HI.X.SX32 R141, R36, R37, 0x1, P3 ;  /* 0x00000025248d7211 */ /* 0x000fe400018f0eff */
[C---:B------:R-:W-:Y:S02]  /*0fd0*/  LEA R36, R125.reuse, R46, 0x1 ;  /* 0x0000002e7d247211 */ /* 0x040fe400078e08ff */
[----:B------:R-:W-:Y:S02]  /*0fe0*/  LEA R102, P1, R50, R35, 0x1 ;  /* 0x0000002332667211 */ /* 0x000fe400078208ff */
[----:B------:R-:W-:Y:S02]  /*0ff0*/  LEA.HI.X.SX32 R161, R52, R37, 0x1, P2 ;  /* 0x0000002534a17211 */ /* 0x000fe400010f0eff */
[----:B------:R-:W-:Y:S02]  /*1000*/  LEA R100, P2, R40, R35, 0x1 ;  /* 0x0000002328647211 */ /* 0x000fe400078408ff */
[----:B------:R-:W-:-:S02]  /*1010*/  LEA R48, R125, R36, 0x1 ;  /* 0x000000247d307211 */ /* 0x000fc400078e08ff */
[----:B------:R-:W-:Y:S02]  /*1020*/  LEA.HI.X.SX32 R103, R50, R37, 0x1, P1 ;  /* 0x0000002532677211 */ /* 0x000fe400008f0eff */
[-C--:B------:R-:W-:Y:S02]  /*1030*/  LEA R118, P1, R54, R35.reuse, 0x1 ;  /* 0x0000002336767211 */ /* 0x080fe400078208ff */
[----:B------:R-:W-:Y:S02]  /*1040*/  LEA R158, P3, R42, R35, 0x1 ;  /* 0x000000232a9e7211 */ /* 0x000fe400078608ff */
[-C--:B------:R-:W-:Y:S02]  /*1050*/  LEA.HI.X.SX32 R101, R40, R37.reuse, 0x1, P2 ;  /* 0x0000002528657211 */ /* 0x080fe400010f0eff */
[----:B------:R-:W-:Y:S02]  /*1060*/  LEA R40, R125, R48, 0x1 ;  /* 0x000000307d287211 */ /* 0x000fe400078e08ff */
[----:B------:R-:W-:-:S02]  /*1070*/  LEA.HI.X.SX32 R119, R54, R37, 0x1, P1 ;  /* 0x0000002536777211 */ /* 0x000fc400008f0eff */
[----:B------:R-:W-:Y:S02]  /*1080*/  LEA.HI.X.SX32 R159, R42, R37, 0x1, P3 ;  /* 0x000000252a9f7211 */ /* 0x000fe400018f0eff */
[C---:B------:R-:W-:Y:S02]  /*1090*/  LEA R138, P1, R44.reuse, R35, 0x1 ;  /* 0x000000232c8a7211 */ /* 0x040fe400078208ff */
[C---:B------:R-:W-:Y:S02]  /*10a0*/  LEA R42, R125.reuse, R40, 0x1 ;  /* 0x000000287d2a7211 */ /* 0x040fe400078e08ff */
[----:B------:R-:W-:Y:S02]  /*10b0*/  LEA.HI.X.SX32 R139, R44, R37, 0x1, P1 ;  /* 0x000000252c8b7211 */ /* 0x000fe400008f0eff */
[----:B------:R-:W-:-:S04]  /*10c0*/  LEA R44, R125, R42, 0x1 ;  /* 0x0000002a7d2c7211 */ /* 0x000fc800078e08ff */
[C---:B------:R-:W-:Y:S02]  /*10d0*/  LEA R50, R125.reuse, R44, 0x1 ;  /* 0x0000002c7d327211 */ /* 0x040fe400078e08ff */
[-C--:B------:R-:W-:Y:S02]  /*10e0*/  LEA R96, P3, R58, R35.reuse, 0x1 ;  /* 0x000000233a607211 */ /* 0x080fe400078608ff */
[C---:B------:R-:W-:Y:S02]  /*10f0*/  LEA R52, R125.reuse, R50, 0x1 ;  /* 0x000000327d347211 */ /* 0x040fe400078e08ff */
[----:B------:R-:W-:Y:S02]  /*1100*/  LEA R116, P2, R56, R35, 0x1 ;  /* 0x0000002338747211 */ /* 0x000fe400078408ff */
[----:B------:R-:W-:Y:S02]  /*1110*/  LEA R54, R125, R52, 0x1 ;  /* 0x000000347d367211 */ /* 0x000fe400078e08ff */
[----:B------:R-:W-:-:S02]  /*1120*/  LEA.HI.X.SX32 R97, R58, R37, 0x1, P3 ;  /* 0x000000253a617211 */ /* 0x000fc400018f0eff */
[----:B------:R-:W-:Y:S02]  /*1130*/  LEA R114, P3, R64, R35, 0x1 ;  /* 0x0000002340727211 */ /* 0x000fe400078608ff */
[----:B------:R-:W-:Y:S02]  /*1140*/  LEA.HI.X.SX32 R117, R56, R37, 0x1, P2 ;  /* 0x0000002538757211 */ /* 0x000fe400010f0eff */
[C---:B------:R-:W-:Y:S02]  /*1150*/  LEA R56, R125.reuse, R54, 0x1 ;  /* 0x000000367d387211 */ /* 0x040fe400078e08ff */
[----:B------:R-:W-:Y:S02]  /*1160*/  LEA R136, P2, R62, R35, 0x1 ;  /* 0x000000233e887211 */ /* 0x000fe400078408ff */
[----:B------:R-:W-:Y:S02]  /*1170*/  LEA.HI.X.SX32 R115, R64, R37, 0x1, P3 ;  /* 0x0000002540737211 */ /* 0x000fe400018f0eff */
[-C--:B------:R-:W-:Y:S01]  /*1180*/  LEA R134, P3, R70, R35.reuse, 0x1 ;  /* 0x0000002346867211 */ /* 0x080fe200078608ff */
[----:B------:R-:W-:Y:S01]  /*1190*/  IMAD R58, R125, 0x2, R56 ;  /* 0x000000027d3a7824 */ /* 0x000fe200078e0238 */
[----:B------:R-:W-:-:S02]  /*11a0*/  LEA R156, P1, R60, R35, 0x1 ;  /* 0x000000233c9c7211 */ /* 0x000fc400078208ff */
[----:B------:R-:W-:Y:S02]  /*11b0*/  LEA.HI.X.SX32 R137, R62, R37, 0x1, P2 ;  /* 0x000000253e897211 */ /* 0x000fe400010f0eff */
[----:B------:R-:W-:Y:S02]  /*11c0*/  LEA R154, P2, R68, R35, 0x1 ;  /* 0x00000023449a7211 */ /* 0x000fe400078408ff */
[-C--:B------:R-:W-:Y:S02]  /*11d0*/  LEA.HI.X.SX32 R135, R70, R37.reuse, 0x1, P3 ;  /* 0x0000002546877211 */ /* 0x080fe400018f0eff */
[----:B------:R-:W-:Y:S02]  /*11e0*/  LEA.HI.X.SX32 R157, R60, R37, 0x1, P1 ;  /* 0x000000253c9d7211 */ /* 0x000fe400008f0eff */
[-C--:B------:R-:W-:Y:S02]  /*11f0*/  LEA R152, P3, R76, R35.reuse, 0x1 ;  /* 0x000000234c987211 */ /* 0x080fe400078608ff */
[----:B------:R-:W-:-:S02]  /*1200*/  LEA R94, P1, R66, R35, 0x1 ;  /* 0x00000023425e7211 */ /* 0x000fc400078208ff */
[----:B------:R-:W-:Y:S02]  /*1210*/  LEA.HI.X.SX32 R155, R68, R37, 0x1, P2 ;  /* 0x00000025449b7211 */ /* 0x000fe400010f0eff */
[----:B------:R-:W-:Y:S02]  /*1220*/  LEA R60, R125, R58, 0x1 ;  /* 0x0000003a7d3c7211 */ /* 0x000fe400078e08ff */
[----:B------:R-:W-:Y:S02]  /*1230*/  LEA R92, P2, R74, R35, 0x1 ;  /* 0x000000234a5c7211 */ /* 0x000fe400078408ff */
[-C--:B------:R-:W-:Y:S02]  /*1240*/  LEA.HI.X.SX32 R153, R76, R37.reuse, 0x1, P3 ;  /* 0x000000254c997211 */ /* 0x080fe400018f0eff */
[----:B------:R-:W-:Y:S02]  /*1250*/  LEA.HI.X.SX32 R95, R66, R37, 0x1, P1 ;  /* 0x00000025425f7211 */ /* 0x000fe400008f0eff */
[----:B------:R-:W-:-:S02]  /*1260*/  LEA R90, P3, R34, R35, 0x1 ;  /* 0x00000023225a7211 */ /* 0x000fc400078608ff */
[----:B------:R-:W-:Y:S02]  /*1270*/  LEA R112, P1, R72, R35, 0x1 ;  /* 0x0000002348707211 */ /* 0x000fe400078208ff */
[----:B------:R-:W-:Y:S02]  /*1280*/  LEA R62, R125, R60, 0x1 ;  /* 0x0000003c7d3e7211 */ /* 0x000fe400078e08ff */
[----:B------:R-:W-:Y:S02]  /*1290*/  LEA.HI.X.SX32 R93, R74, R37, 0x1, P2 ;  /* 0x000000254a5d7211 */ /* 0x000fe400010f0eff */
[----:B------:R-:W-:Y:S02]  /*12a0*/  LEA R110, P2, R80, R35, 0x1 ;  /* 0x00000023506e7211 */ /* 0x000fe400078408ff */
[-C--:B------:R-:W-:Y:S02]  /*12b0*/  LEA.HI.X.SX32 R91, R34, R37.reuse, 0x1, P3 ;  /* 0x00000025225b7211 */ /* 0x080fe400018f0eff */
[----:B------:R-:W-:-:S02]  /*12c0*/  LEA.HI.X.SX32 R113, R72, R37, 0x1, P1 ;  /* 0x0000002548717211 */ /* 0x000fc400008f0eff */
[C---:B------:R-:W-:Y:S02]  /*12d0*/  LEA R34, R125.reuse, R62, 0x1 ;  /* 0x0000003e7d227211 */ /* 0x040fe400078e08ff */
[----:B------:R-:W-:Y:S02]  /*12e0*/  LEA R132, P1, R78, R35, 0x1 ;  /* 0x000000234e847211 */ /* 0x000fe400078208ff */
[----:B------:R-:W-:Y:S02]  /*12f0*/  LEA.HI.X.SX32 R111, R80, R37, 0x1, P2 ;  /* 0x00000025506f7211 */ /* 0x000fe400010f0eff */
[----:B------:R-:W-:Y:S02]  /*1300*/  LEA R130, P2, R38, R35, 0x1 ;  /* 0x0000002326827211 */ /* 0x000fe400078408ff */
[----:B------:R-:W-:Y:S02]  /*1310*/  LEA R64, R125, R34, 0x1 ;  /* 0x000000227d407211 */ /* 0x000fe400078e08ff */
[----:B------:R-:W-:-:S02]  /*1320*/  LEA.HI.X.SX32 R133, R78, R37, 0x1, P1 ;  /* 0x000000254e857211 */ /* 0x000fc400008f0eff */
[-C--:B------:R-:W-:Y:S02]  /*1330*/  LEA R150, P1, R82, R35.reuse, 0x1 ;  /* 0x0000002352967211 */ /* 0x080fe400078208ff */
[----:B------:R-:W-:Y:S02]  /*1340*/  LEA R108, P3, R46, R35, 0x1 ;  /* 0x000000232e6c7211 */ /* 0x000fe400078608ff */
[-C--:B------:R-:W-:Y:S02]  /*1350*/  LEA.HI.X.SX32 R131, R38, R37.reuse, 0x1, P2 ;  /* 0x0000002526837211 */ /* 0x080fe400010f0eff */
[----:B------:R-:W-:Y:S02]  /*1360*/  LEA R38, R125, R64, 0x1 ;  /* 0x000000407d267211 */ /* 0x000fe400078e08ff */
[-C--:B------:R-:W-:Y:S02]  /*1370*/  LEA.HI.X.SX32 R151, R82, R37.reuse, 0x1, P1 ;  /* 0x0000002552977211 */ /* 0x080fe400008f0eff */
[----:B------:R-:W-:-:S02]  /*1380*/  LEA.HI.X.SX32 R109, R46, R37, 0x1, P3 ;  /* 0x000000252e6d7211 */ /* 0x000fc400018f0eff */
[-C--:B------:R-:W-:Y:S02]  /*1390*/  LEA R88, P1, R36, R35.reuse, 0x1 ;  /* 0x0000002324587211 */ /* 0x080fe400078208ff */
[C---:B------:R-:W-:Y:S02]  /*13a0*/  LEA R46, R125.reuse, R38, 0x1 ;  /* 0x000000267d2e7211 */ /* 0x040fe400078e08ff */
[----:B------:R-:W-:Y:S02]  /*13b0*/  LEA R128, P3, R40, R35, 0x1 ;  /* 0x0000002328807211 */ /* 0x000fe400078608ff */
[----:B------:R-:W-:Y:S02]  /*13c0*/  LEA.HI.X.SX32 R89, R36, R37, 0x1, P1 ;  /* 0x0000002524597211 */ /* 0x000fe400008f0eff */
[----:B------:R-:W-:Y:S02]  /*13d0*/  LEA R36, R125, R46, 0x1 ;  /* 0x0000002e7d247211 */ /* 0x000fe400078e08ff */
[----:B------:R-:W-:-:S02]  /*13e0*/  LEA R148, P2, R48, R35, 0x1 ;  /* 0x0000002330947211 */ /* 0x000fc400078408ff */
[----:B------:R-:W-:Y:S02]  /*13f0*/  LEA.HI.X.SX32 R129, R40, R37, 0x1, P3 ;  /* 0x0000002528817211 */ /* 0x000fe400018f0eff */
[----:B------:R-:W-:Y:S02]  /*1400*/  LEA R106, P1, R42, R35, 0x1 ;  /* 0x000000232a6a7211 */ /* 0x000fe400078208ff */
[----:B------:R-:W-:Y:S02]  /*1410*/  LEA R40, R125, R36, 0x1 ;  /* 0x000000247d287211 */ /* 0x000fe400078e08ff */
[-C--:B------:R-:W-:Y:S02]  /*1420*/  LEA.HI.X.SX32 R149, R48, R37.reuse, 0x1, P2 ;  /* 0x0000002530957211 */ /* 0x080fe400010f0eff */
[----:B------:R-:W-:Y:S02]  /*1430*/  LEA.HI.X.SX32 R107, R42, R37, 0x1, P1 ;  /* 0x000000252a6b7211 */ /* 0x000fe400008f0eff */
[----:B------:R-:W-:-:S02]  /*1440*/  LEA R86, P2, R44, R35, 0x1 ;  /* 0x000000232c567211 */ /* 0x000fc400078408ff */
[----:B------:R-:W-:Y:S02]  /*1450*/  LEA R42, R125, R40, 0x1 ;  /* 0x000000287d2a7211 */ /* 0x000fe400078e08ff */
[----:B------:R-:W-:-:S03]  /*1460*/  LEA.HI.X.SX32 R87, R44, R37, 0x1, P2 ;  /* 0x000000252c577211 */ /* 0x000fc600010f0eff */
[C---:B------:R-:W-:Y:S01]  /*1470*/  IMAD R44, R125.reuse, 0x2, R42 ;  /* 0x000000027d2c7824 */ /* 0x040fe200078e022a */
[-C--:B------:R-:W-:Y:S02]  /*1480*/  LEA R146, P3, R50, R35.reuse, 0x1 ;  /* 0x0000002332927211 */ /* 0x080fe400078608ff */
[----:B------:R-:W-:Y:S02]  /*1490*/  LEA R126, P1, R52, R35, 0x1 ;  /* 0x00000023347e7211 */ /* 0x000fe400078208ff */
[C---:B------:R-:W-:Y:S02]  /*14a0*/  LEA R48, R125.reuse, R44, 0x1 ;  /* 0x0000002c7d307211 */ /* 0x040fe400078e08ff */
[----:B------:R-:W-:Y:S02]  /*14b0*/  LEA.HI.X.SX32 R147, R50, R37, 0x1, P3 ;  /* 0x0000002532937211 */ /* 0x000fe400018f0eff */
[----:B------:R-:W-:Y:S02]  /*14c0*/  LEA R104, P2, R54, R35, 0x1 ;  /* 0x0000002336687211 */ /* 0x000fe400078408ff */
[----:B------:R-:W-:-:S02]  /*14d0*/  LEA R50, R125, R48, 0x1 ;  /* 0x000000307d327211 */ /* 0x000fc400078e08ff */
[----:B------:R-:W-:Y:S02]  /*14e0*/  LEA R84, P3, R56, R35, 0x1 ;  /* 0x0000002338547211 */ /* 0x000fe400078608ff */
[----:B------:R-:W-:Y:S02]  /*14f0*/  LEA.HI.X.SX32 R127, R52, R37, 0x1, P1 ;  /* 0x00000025347f7211 */ /* 0x000fe400008f0eff */
[----:B------:R-:W-:Y:S02]  /*1500*/  LEA R144, P1, R58, R35, 0x1 ;  /* 0x000000233a907211 */ /* 0x000fe400078208ff */
[-C--:B------:R-:W-:Y:S02]  /*1510*/  LEA.HI.X.SX32 R105, R54, R37.reuse, 0x1, P2 ;  /* 0x0000002536697211 */ /* 0x080fe400010f0eff */
[----:B------:R-:W-:Y:S02]  /*1520*/  LEA R52, R125, R50, 0x1 ;  /* 0x000000327d347211 */ /* 0x000fe400078e08ff */
[----:B------:R-:W-:-:S02]  /*1530*/  LEA.HI.X.SX32 R85, R56, R37, 0x1, P3 ;  /* 0x0000002538557211 */ /* 0x000fc400018f0eff */
[-C--:B------:R-:W-:Y:S02]  /*1540*/  LEA R122, P2, R60, R35.reuse, 0x1 ;  /* 0x000000233c7a7211 */ /* 0x080fe400078408ff */
[----:B------:R-:W-:Y:S02]  /*1550*/  LEA R98, P3, R62, R35, 0x1 ;  /* 0x000000233e627211 */ /* 0x000fe400078608ff */
[----:B------:R-:W-:Y:S02]  /*1560*/  LEA.HI.X.SX32 R145, R58, R37, 0x1, P1 ;  /* 0x000000253a917211 */ /* 0x000fe400008f0eff */
[----:B------:R-:W-:Y:S02]  /*1570*/  LEA R250, P1, R34, R35, 0x1 ;  /* 0x0000002322fa7211 */ /* 0x000fe400078208ff */
[----:B------:R-:W-:Y:S02]  /*1580*/  LEA R54, R125, R52, 0x1 ;  /* 0x000000347d367211 */ /* 0x000fe400078e08ff */
[----:B------:R-:W-:-:S02]  /*1590*/  LEA.HI.X.SX32 R123, R60, R37, 0x1, P2 ;  /* 0x000000253c7b7211 */ /* 0x000fc400010f0eff */
[----:B------:R-:W-:Y:S02]  /*15a0*/  LEA.HI.X.SX32 R99, R62, R37, 0x1, P3 ;  /* 0x000000253e637211 */ /* 0x000fe400018f0eff */
[-C--:B------:R-:W-:Y:S01]  /*15b0*/  LEA R248, P2, R64, R35.reuse, 0x1 ;  /* 0x0000002340f87211 */ /* 0x080fe200078408ff */
[----:B------:R0:W-:Y:S01]  /*15c0*/  STL.64 [R1+0x130], R162 ;  /* 0x000130a201007387 */ /* 0x0001e20000100a00 */
[----:B------:R-:W-:Y:S02]  /*15d0*/  LEA R246, P3, R38, R35, 0x1 ;  /* 0x0000002326f67211 */ /* 0x000fe400078608ff */
[-C--:B------:R-:W-:Y:S01]  /*15e0*/  LEA.HI.X.SX32 R251, R34, R37.reuse, 0x1, P1 ;  /* 0x0000002522fb7211 */ /* 0x080fe200008f0eff */
[----:B------:R0:W-:Y:S01]  /*15f0*/  STL.64 [R1+0x128], R142 ;  /* 0x0001288e01007387 */ /* 0x0001e20000100a00 */
[----:B------:R-:W-:Y:S02]  /*1600*/  LEA R34, R125, R54, 0x1 ;  /* 0x000000367d227211 */ /* 0x000fe400078e08ff */
[-C--:B------:R-:W-:Y:S01]  /*1610*/  LEA.HI.X.SX32 R249, R64, R37.reuse, 0x1, P2 ;  /* 0x0000002540f97211 */ /* 0x080fe200010f0eff */
[----:B------:R0:W-:Y:S01]  /*1620*/  STL.64 [R1+0x120], R120 ;  /* 0x0001207801007387 */ /* 0x0001e20000100a00 */
[----:B------:R-:W-:-:S02]  /*1630*/  LEA.HI.X.SX32 R247, R38, R37, 0x1, P3 ;  /* 0x0000002526f77211 */ /* 0x000fc400018f0eff */
[----:B------:R-:W-:Y:S01]  /*1640*/  LEA R242, P2, R36, R35, 0x1 ;  /* 0x0000002324f27211 */ /* 0x000fe200078408ff */
[----:B------:R0:W-:Y:S01]  /*1650*/  STL.64 [R1+0x118], R102 ;  /* 0x0001186601007387 */ /* 0x0001e20000100a00 */
[----:B------:R-:W-:-:S03]  /*1660*/  LEA R38, R125, R34, 0x1 ;  /* 0x000000227d267211 */ /* 0x000fc600078e08ff */
[----:B------:R0:W-:Y:S01]  /*1670*/  STL.64 [R1+0x110], R160 ;  /* 0x000110a001007387 */ /* 0x0001e20000100a00 */
[----:B------:R-:W-:-:S03]  /*1680*/  LEA R244, P1, R46, R35, 0x1 ;  /* 0x000000232ef47211 */ /* 0x000fc600078208ff */
[----:B------:R0:W-:Y:S01]  /*1690*/  STL.64 [R1+0x108], R140 ;  /* 0x0001088c01007387 */ /* 0x0001e20000100a00 */
[----:B------:R-:W-:Y:S02]  /*16a0*/  LEA R240, P3, R40, R35, 0x1 ;  /* 0x0000002328f07211 */ /* 0x000fe400078608ff */
[----:B------:R-:W-:Y:S01]  /*16b0*/  LEA.HI.X.SX32 R243, R36, R37, 0x1, P2 ;  /* 0x0000002524f37211 */ /* 0x000fe200010f0eff */
[----:B------:R0:W-:Y:S01]  /*16c0*/  STL.64 [R1+0x100], R118 ;  /* 0x0001007601007387 */ /* 0x0001e20000100a00 */
[----:B------:R-:W-:-:S03]  /*16d0*/  LEA R36, R125, R38, 0x1 ;  /* 0x000000267d247211 */ /* 0x000fc600078e08ff */
[----:B------:R0:W-:Y:S01]  /*16e0*/  STL.64 [R1+0xf0], R158 ;  /* 0x0000f09e01007387 */ /* 0x0001e20000100a00 */
[----:B------:R-:W-:-:S03]  /*16f0*/  LEA.HI.X.SX32 R245, R46, R37, 0x1, P1 ;  /* 0x000000252ef57211 */ /* 0x000fc600008f0eff */
[----:B------:R0:W-:Y:S01]  /*1700*/  STL.64 [R1+0xf8], R100 ;  /* 0x0000f86401007387 */ /* 0x0001e20000100a00 */
[----:B------:R-:W-:-:S03]  /*1710*/  LEA.HI.X.SX32 R241, R40, R37, 0x1, P3 ;  /* 0x0000002528f17211 */ /* 0x000fc600018f0eff */
[----:B------:R0:W-:Y:S01]  /*1720*/  STL.64 [R1+0xe8], R138 ;  /* 0x0000e88a01007387 */ /* 0x0001e20000100a00 */
[----:B------:R-:W-:-:S03]  /*1730*/  LEA R238, P1, R42, R35, 0x1 ;  /* 0x000000232aee7211 */ /* 0x000fc600078208ff */
[----:B------:R0:W-:Y:S01]  /*1740*/  STL.64 [R1+0xe0], R116 ;  /* 0x0000e07401007387 */ /* 0x0001e20000100a00 */
[----:B------:R-:W-:-:S03]  /*1750*/  LEA R40, R125, R36, 0x1 ;  /* 0x000000247d287211 */ /* 0x000fc600078e08ff */
[----:B------:R0:W-:Y:S01]  /*1760*/  STL.64 [R1+0xd8], R96 ;  /* 0x0000d86001007387 */ /* 0x0001e20000100a00 */
[----:B------:R-:W-:-:S03]  /*1770*/  LEA.HI.X.SX32 R239, R42, R37, 0x1, P1 ;  /* 0x000000252aef7211 */ /* 0x000fc600008f0eff */
[----:B------:R0:W-:Y:S01]  /*1780*/  STL.64 [R1+0xd0], R156 ;  /* 0x0000d09c01007387 */ /* 0x0001e20000100a00 */
[----:B------:R-:W-:-:S03]  /*1790*/  LEA R236, P2, R44, R35, 0x1 ;  /* 0x000000232cec7211 */ /* 0x000fc600078408ff */
[----:B------:R0:W-:Y:S01]  /*17a0*/  STL.64 [R1+0xc8], R136 ;  /* 0x0000c88801007387 */ /* 0x0001e20000100a00 */
[----:B------:R-:W-:-:S03]  /*17b0*/  LEA R42, R125, R40, 0x1 ;  /* 0x000000287d2a7211 */ /* 0x000fc600078e08ff */
[----:B------:R0:W-:Y:S04]  /*17c0*/  STL.64 [R1+0xc0], R114 ;  /* 0x0000c07201007387 */ /* 0x0001e80000100a00 */
[----:B------:R0:W-:Y:S04]  /*17d0*/  STL.64 [R1+0xb8], R94 ;  /* 0x0000b85e01007387 */ /* 0x0001e80000100a00 */
[----:B------:R0:W-:Y:S01]  /*17e0*/  STL.64 [R1+0xb0], R154 ;  /* 0x0000b09a01007387 */ /* 0x0001e20000100a00 */
[----:B------:R-:W-:-:S03]  /*17f0*/  LEA.HI.X.SX32 R237, R44, R37, 0x1, P2 ;  /* 0x000000252ced7211 */ /* 0x000fc600010f0eff */
[----:B------:R0:W-:Y:S01]  /*1800*/  STL.64 [R1+0xa8], R134 ;  /* 0x0000a88601007387 */ /* 0x0001e20000100a00 */
[----:B------:R-:W-:-:S03]  /*1810*/  IMAD R44, R125, 0x2, R42 ;  /* 0x000000027d2c7824 */ /* 0x000fc600078e022a */
[----:B------:R0:W-:Y:S04]  /*1820*/  STL.64 [R1+0xa0], R112 ;  /* 0x0000a07001007387 */ /* 0x0001e80000100a00 */
[----:B------:R0:W-:Y:S01]  /*1830*/  STL.64 [R1+0x90], R152 ;  /* 0x0000909801007387 */ /* 0x0001e20000100a00 */
[----:B------:R-:W-:-:S03]  /*1840*/  LEA R234, P3, R48, R35, 0x1 ;  /* 0x0000002330ea7211 */ /* 0x000fc600078608ff */
[----:B------:R0:W-:Y:S01]  /*1850*/  STL.64 [R1+0x98], R92 ;  /* 0x0000985c01007387 */ /* 0x0001e20000100a00 */
[----:B------:R-:W-:-:S03]  /*1860*/  LEA R232, P1, R50, R35, 0x1 ;  /* 0x0000002332e87211 */ /* 0x000fc600078208ff */
[----:B------:R0:W-:Y:S04]  /*1870*/  STL.64 [R1+0x88], R132 ;  /* 0x0000888401007387 */ /* 0x0001e80000100a00 */
[----:B------:R0:W-:Y:S01]  /*1880*/  STL.64 [R1+0x80], R110 ;  /* 0x0000806e01007387 */ /* 0x0001e20000100a00 */
[----:B------:R-:W-:-:S03]  /*1890*/  LEA R46, R125, R44, 0x1 ;  /* 0x0000002c7d2e7211 */ /* 0x000fc600078e08ff */
[----:B------:R0:W-:Y:S01]  /*18a0*/  STL.64 [R1+0x78], R90 ;  /* 0x0000785a01007387 */ /* 0x0001e20000100a00 */
[----:B------:R-:W-:-:S03]  /*18b0*/  LEA.HI.X.SX32 R235, R48, R37, 0x1, P3 ;  /* 0x0000002530eb7211 */ /* 0x000fc600018f0eff */
[----:B------:R0:W-:Y:S01]  /*18c0*/  STL.64 [R1+0x70], R150 ;  /* 0x0000709601007387 */ /* 0x0001e20000100a00 */
[----:B------:R-:W-:-:S03]  /*18d0*/  LEA R228, P3, R54, R35, 0x1 ;  /* 0x0000002336e47211 */ /* 0x000fc600078608ff */
[----:B------:R0:W-:Y:S01]  /*18e0*/  STL.64 [R1+0x68], R130 ;  /* 0x0000688201007387 */ /* 0x0001e20000100a00 */
[----:B------:R-:W-:-:S03]  /*18f0*/  LEA.HI.X.SX32 R233, R50, R37, 0x1, P1 ;  /* 0x0000002532e97211 */ /* 0x000fc600008f0eff */
[----:B------:R0:W-:Y:S01]  /*1900*/  STL.64 [R1+0x60], R108 ;  /* 0x0000606c01007387 */ /* 0x0001e20000100a00 */
[----:B------:R-:W-:-:S03]  /*1910*/  LEA R226, P1, R34, R35, 0x1 ;  /* 0x0000002322e27211 */ /* 0x000fc600078208ff */
[----:B------:R0:W-:Y:S01]  /*1920*/  STL.64 [R1+0x58], R88 ;  /* 0x0000585801007387 */ /* 0x0001e20000100a00 */
[----:B------:R-:W-:-:S03]  /*1930*/  LEA R48, R125, R46, 0x1 ;  /* 0x0000002e7d307211 */ /* 0x000fc600078e08ff */
[----:B------:R0:W-:Y:S01]  /*1940*/  STL.64 [R1+0x50], R148 ;  /* 0x0000509401007387 */ /* 0x0001e20000100a00 */
[----:B------:R-:W-:-:S03]  /*1950*/  LEA R230, P2, R52, R35, 0x1 ;  /* 0x0000002334e67211 */ /* 0x000fc600078408ff */
[----:B------:R0:W-:Y:S01]  /*1960*/  STL.64 [R1+0x48], R128 ;  /* 0x0000488001007387 */ /* 0x0001e20000100a00 */
[----:B------:R-:W-:-:S03]  /*1970*/  LEA.HI.X.SX32 R229, R54, R37, 0x1, P3 ;  /* 0x0000002536e57211 */ /* 0x000fc600018f0eff */
[----:B------:R0:W-:Y:S01]  /*1980*/  STL.64 [R1+0x40], R106 ;  /* 0x0000406a01007387 */ /* 0x0001e20000100a00 */
[----:B------:R-:W-:-:S03]  /*1990*/  LEA R222, P3, R36, R35, 0x1 ;  /* 0x0000002324de7211 */ /* 0x000fc600078608ff */
[----:B------:R0:W-:Y:S01]  /*19a0*/  STL.64 [R1+0x30], R146 ;  /* 0x0000309201007387 */ /* 0x0001e20000100a00 */
[----:B------:R-:W-:-:S03]  /*19b0*/  LEA.HI.X.SX32 R227, R34, R37, 0x1, P1 ;  /* 0x0000002522e37211 */ /* 0x000fc600008f0eff */
        /* <DEDUP_REMOVED lines=11> */
[----:B------:R-:W-:-:S03]  /*1a70*/  LEA R212, P3, R44, R35, 0x1 ;  /* 0x000000232cd47211 */ /* 0x000fc600078608ff */
[----:B------:R0:W-:Y:S01]  /*1a80*/  STL.64 [R1], R98 ;  /* 0x0000006201007387 */ /* 0x0001e20000100a00 */
[----:B------:R-:W-:Y:S02]  /*1a90*/  LEA.HI.X.SX32 R225, R38, R37, 0x1, P2 ;  /* 0x0000002526e17211 */ /* 0x000fe400010f0eff */
[-C--:B------:R-:W-:Y:S02]  /*1aa0*/  LEA R216, P1, R40, R35.reuse, 0x1 ;  /* 0x0000002328d87211 */ /* 0x080fe400078208ff */
[----:B------:R-:W-:Y:S02]  /*1ab0*/  LEA R38, R125, R36, 0x1 ;  /* 0x000000247d267211 */ /* 0x000fe400078e08ff */
[----:B------:R-:W-:Y:S02]  /*1ac0*/  LEA R214, P2, R42, R35, 0x1 ;  /* 0x000000232ad67211 */ /* 0x000fe400078408ff */
[-C--:B------:R-:W-:Y:S02]  /*1ad0*/  LEA.HI.X.SX32 R213, R44, R37.reuse, 0x1, P3 ;  /* 0x000000252cd57211 */ /* 0x080fe400018f0eff */
[----:B------:R-:W-:-:S02]  /*1ae0*/  LEA.HI.X.SX32 R217, R40, R37, 0x1, P1 ;  /* 0x0000002528d97211 */ /* 0x000fc400008f0eff */
[----:B------:R-:W-:Y:S02]  /*1af0*/  LEA R206, P3, R34, R35, 0x1 ;  /* 0x0000002322ce7211 */ /* 0x000fe400078608ff */
[----:B------:R-:W-:Y:S02]  /*1b00*/  LEA R40, R125, R38, 0x1 ;  /* 0x000000267d287211 */ /* 0x000fe400078e08ff */
[----:B------:R-:W-:Y:S02]  /*1b10*/  LEA.HI.X.SX32 R215, R42, R37, 0x1, P2 ;  /* 0x000000252ad77211 */ /* 0x000fe400010f0eff */
[-C--:B------:R-:W-:Y:S02]  /*1b20*/  LEA R210, P1, R46, R35.reuse, 0x1 ;  /* 0x000000232ed27211 */ /* 0x080fe400078208ff */
[----:B------:R-:W-:Y:S02]  /*1b30*/  LEA R208, P2, R48, R35, 0x1 ;  /* 0x0000002330d07211 */ /* 0x000fe400078408ff */
[----:B------:R-:W-:-:S02]  /*1b40*/  LEA.HI.X.SX32 R207, R34, R37, 0x1, P3 ;  /* 0x0000002522cf7211 */ /* 0x000fc400018f0eff */
[----:B------:R-:W-:Y:S02]  /*1b50*/  SHF.R.S32.HI R33, RZ, 0x6, R71 ;  /* 0x00000006ff217819 */ /* 0x000fe40000011447 */
[----:B------:R-:W-:Y:S02]  /*1b60*/  LEA R34, R125, R40, 0x1 ;  /* 0x000000287d227211 */ /* 0x000fe400078e08ff */
[-C--:B------:R-:W-:Y:S02]  /*1b70*/  LEA.HI.X.SX32 R211, R46, R37.reuse, 0x1, P1 ;  /* 0x000000252ed37211 */ /* 0x080fe400008f0eff */
[----:B------:R-:W-:Y:S02]  /*1b80*/  LEA.HI.X.SX32 R209, R48, R37, 0x1, P2 ;  /* 0x0000002530d17211 */ /* 0x000fe400010f0eff */
[----:B------:R-:W-:Y:S02]  /*1b90*/  SHF.L.U32 R0, R0, 0x1, RZ ;  /* 0x0000000100007819 */ /* 0x000fe400000006ff */
[----:B------:R-:W-:-:S02]  /*1ba0*/  SGXT R33, R33, 0x1 ;  /* 0x000000012121781a */ /* 0x000fc40000000200 */
[-C--:B------:R-:W-:Y:S02]  /*1bb0*/  LEA R204, P1, R36, R35.reuse, 0x1 ;  /* 0x0000002324cc7211 */ /* 0x080fe400078208ff */
[-C--:B------:R-:W-:Y:S02]  /*1bc0*/  LEA R202, P2, R38, R35.reuse, 0x1 ;  /* 0x0000002326ca7211 */ /* 0x080fe400078408ff */
[-C--:B------:R-:W-:Y:S02]  /*1bd0*/  LEA R200, P3, R40, R35.reuse, 0x1 ;  /* 0x0000002328c87211 */ /* 0x080fe400078608ff */
[----:B------:R-:W-:Y:S02]  /*1be0*/  LEA R198, P4, R34, R35, 0x1 ;  /* 0x0000002322c67211 */ /* 0x000fe400078808ff */
[----:B---3--:R-:W-:Y:S02]  /*1bf0*/  R2UR UR13, R47 ;  /* 0x000000002f0d72ca */ /* 0x008fe400000e0000 */
[----:B------:R-:W-:-:S02]  /*1c00*/  LEA.HI.X.SX32 R205, R36, R37, 0x1, P1 ;  /* 0x0000002524cd7211 */ /* 0x000fc400008f0eff */
[-C--:B------:R-:W-:Y:S02]  /*1c10*/  LEA.HI.X.SX32 R203, R38, R37.reuse, 0x1, P2 ;  /* 0x0000002526cb7211 */ /* 0x080fe400010f0eff */
[-C--:B------:R-:W-:Y:S02]  /*1c20*/  LEA.HI.X.SX32 R201, R40, R37.reuse, 0x1, P3 ;  /* 0x0000002528c97211 */ /* 0x080fe400018f0eff */
[----:B------:R-:W-:Y:S02]  /*1c30*/  LEA.HI.X.SX32 R199, R34, R37, 0x1, P4 ;  /* 0x0000002522c77211 */ /* 0x000fe400020f0eff */
[----:B------:R-:W-:Y:S01]  /*1c40*/  LOP3.LUT R33, R0, 0x90, R33, 0x78, !PT ;  /* 0x0000009000217812 */ /* 0x000fe200078e7821 */
[----:B0-----:R-:W-:Y:S06]  /*1c50*/  @P0 BRA `(.L_x_5) ;  /* 0x0000000000180947 */ /* 0x001fec0003800000 */
[----:B------:R-:W-:Y:S01]  /*1c60*/  ELECT P1, URZ, PT ;  /* 0x0000000000ff782f */ /* 0x000fe20003820000 */
[----:B------:R-:W-:Y:S01]  /*1c70*/  HFMA2 R34, -RZ, RZ, 0, 5.9604644775390625e-08 ;  /* 0x00000001ff227431 */ /* 0x000fe200000001ff */
[----:B------:R-:W-:Y:S01]  /*1c80*/  UMOV UR4, 0x40 ;  /* 0x0000004000047882 */ /* 0x000fe20000000000 */
[----:B------:R-:W-:Y:S01]  /*1c90*/  UVIRTCOUNT.DEALLOC.SMPOOL 0x80 ;  /* 0x000000800000784c */ /* 0x000fe20000000000 */
[----:B------:R-:W-:-:S09]  /*1ca0*/  ULEA UR4, UR6, UR4, 0x18 ;  /* 0x0000000406047291 */ /* 0x000fd2000f8ec0ff */
[----:B------:R0:W-:Y:S03]  /*1cb0*/  @P1 STS.U8 [UR4], R34 ;  /* 0x00000022ff001988 */ /* 0x0001e60008000004 */
.L_x_5:
[----:B------:R-:W-:Y:S01]  /*1cc0*/  USHF.L.U32 UR4, UR21, 0x15, URZ ;  /* 0x0000001515047899 */ /* 0x000fe200080006ff */
[C---:B0-----:R-:W-:Y:S01]  /*1cd0*/  LOP3.LUT R34, R33.reuse, 0x20, RZ, 0x3c, !PT ;  /* 0x0000002021227812 */ /* 0x041fe200078e3cff */
[----:B-----5:R0:W-:Y:S01]  /*1ce0*/  STS.U16 [R33+UR14+0xc400], R6 ;  /* 0x00c4000621007988 */ /* 0x0201e2000800040e */
[----:B------:R-:W-:Y:S01]  /*1cf0*/  LOP3.LUT R35, R33, 0x40, RZ, 0x3c, !PT ;  /* 0x0000004021237812 */ /* 0x000fe200078e3cff */
[----:B------:R-:W-:Y:S01]  /*1d00*/  ULOP3.LUT UR4, UR4, 0x600000, URZ, 0xc0, !UPT ;  /* 0x0060000004047892 */ /* 0x000fe2000f8ec0ff */
[----:B------:R-:W-:Y:S01]  /*1d10*/  LOP3.LUT P1, RZ, R71, 0x7f, RZ, 0xc0, !PT ;  /* 0x0000007f47ff7812 */ /* 0x000fe2000782c0ff */
[----:B------:R1:W-:Y:S01]  /*1d20*/  STS.U16 [R33+UR14+0xc000], R2 ;  /* 0x00c0000221007988 */ /* 0x0003e2000800040e */
[----:B------:R-:W-:Y:S01]  /*1d30*/  UMOV UR5, 0x1 ;  /* 0x0000000100057882 */ /* 0x000fe20000000000 */
[----:B------:R-:W-:Y:S01]  /*1d40*/  UIADD3 UR12, UPT, UPT, UR13, UR4, URZ ;  /* 0x000000040d0c7290 */ /* 0x000fe2000fffe0ff */
[----:B------:R-:W-:Y:S01]  /*1d50*/  PRMT R38, RZ, 0x7610, R38 ;  /* 0x00007610ff267816 */ /* 0x000fe20000000026 */
[----:B------:R-:W-:Y:S01]  /*1d60*/  STS.U16 [R33+UR14+0xc800], R10 ;  /* 0x00c8000a21007988 */ /* 0x000fe2000800040e */
[----:B------:R-:W-:Y:S01]  /*1d70*/  UIADD3 UR11, UPT, UPT, UR14, 0xe000, URZ ;  /* 0x0000e0000e0b7890 */ /* 0x000fe2000fffe0ff */
[----:B0-----:R-:W-:Y:S01]  /*1d80*/  LOP3.LUT R6, R33, 0x60, RZ, 0x3c, !PT ;  /* 0x0000006021067812 */ /* 0x001fe200078e3cff */
[----:B------:R-:W0:Y:S01]  /*1d90*/  LDCU UR7, c[0x0][0x3f0] ;  /* 0x00007e00ff0777ac */ /* 0x000e220008000800 */
[----:B------:R-:W-:Y:S01]  /*1da0*/  STS.U16 [R33+UR14+0xcc00], R14 ;  /* 0x00cc000e21007988 */ /* 0x000fe2000800040e */
[----:B------:R-:W-:-:S02]  /*1db0*/  PRMT R42, RZ, 0x7610, R42 ;  /* 0x00007610ff2a7816 */ /* 0x000fc4000000002a */
[----:B-1----:R-:W-:Y:S01]  /*1dc0*/  PRMT R2, RZ, 0x7610, R2 ;  /* 0x00007610ff027816 */ /* 0x002fe20000000002 */
[----:B------:R-:W-:Y:S01]  /*1dd0*/  STS.U16 [R33+UR14+0xd000], R18 ;  /* 0x00d0001221007988 */ /* 0x000fe2000800040e */
[----:B------:R-:W-:Y:S01]  /*1de0*/  VOTEU.ALL UP0, P1 ;  /* 0x0000000000ff7886 */ /* 0x000fe20000800000 */
[----:B------:R-:W-:Y:S01]  /*1df0*/  VOTEU.ALL UP1, P1 ;  /* 0x0000000000ff7886 */ /* 0x000fe20000820000 */
[----:B------:R-:W-:Y:S01]  /*1e00*/  PRMT R46, RZ, 0x7610, R46 ;  /* 0x00007610ff2e7816 */ /* 0x000fe2000000002e */
[----:B------:R-:W-:Y:S01]  /*1e10*/  STS.U16 [R33+UR14+0xd400], R22 ;  /* 0x00d4001621007988 */ /* 0x000fe2000800040e */
[----:B------:R-:W-:Y:S01]  /*1e20*/  PRMT R50, RZ, 0x7610, R50 ;  /* 0x00007610ff327816 */ /* 0x000fe20000000032 */
[----:B------:R-:W-:-:S04]  /*1e30*/  @!UP0 UIADD3 UR8, UPT, UPT, -UR5, 0x100000, URZ ;  /* 0x0010000005088890 */ /* 0x000fc8000fffe1ff */
[----:B------:R-:W-:Y:S02]  /*1e40*/  @!UP0 USHF.L.U32 UR9, UR8, 0xb, URZ ;  /* 0x0000000b08098899 */ /* 0x000fe400080006ff */
[----:B------:R-:W-:Y:S01]  /*1e50*/  @!UP0 USHF.L.U32 UR8, UR8, 0x1, URZ ;  /* 0x0000000108088899 */ /* 0x000fe200080006ff */
[----:B------:R-:W-:Y:S01]  /*1e60*/  STS.U16 [R33+UR14+0xd800], R26 ;  /* 0x00d8001a21007988 */ /* 0x000fe2000800040e */
[----:B------:R-:W-:Y:S02]  /*1e70*/  PRMT R54, RZ, 0x7610, R54 ;  /* 0x00007610ff367816 */ /* 0x000fe40000000036 */
[----:B------:R-:W-:Y:S01]  /*1e80*/  PRMT R58, RZ, 0x7610, R58 ;  /* 0x00007610ff3a7816 */ /* 0x000fe2000000003a */
[----:B------:R-:W-:Y:S01]  /*1e90*/  STS.U16 [R33+UR14+0xdc00], R30 ;  /* 0x00dc001e21007988 */ /* 0x000fe2000800040e */
[----:B0-----:R-:W-:Y:S02]  /*1ea0*/  ISETP.LT.AND P2, PT, RZ, UR7, PT ;  /* 0x00000007ff007c0c */ /* 0x001fe4000bf41270 */
[----:B------:R-:W-:Y:S01]  /*1eb0*/  PRMT R62, RZ, 0x7610, R62 ;  /* 0x00007610ff3e7816 */ /* 0x000fe2000000003e */
[----:B------:R0:W-:Y:S01]  /*1ec0*/  STS.U16 [R34+UR14+0xc100], R3 ;  /* 0x00c1000322007988 */ /* 0x0001e2000800040e */
[----:B------:R-:W-:-:S02]  /*1ed0*/  PRMT R66, RZ, 0x7610, R66 ;  /* 0x00007610ff427816 */ /* 0x000fc40000000042 */
[----:B------:R-:W-:Y:S01]  /*1ee0*/  PRMT R39, RZ, 0x7610, R39 ;  /* 0x00007610ff277816 */ /* 0x000fe20000000027 */
[----:B------:R1:W-:Y:S01]  /*1ef0*/  STS.U16 [R34+UR14+0xc500], R7 ;  /* 0x00c5000722007988 */ /* 0x0003e2000800040e */
[----:B------:R-:W-:Y:S02]  /*1f00*/  PRMT R43, RZ, 0x7610, R43 ;  /* 0x00007610ff2b7816 */ /* 0x000fe4000000002b */
[----:B------:R-:W-:Y:S01]  /*1f10*/  PRMT R47, RZ, 0x7610, R47 ;  /* 0x00007610ff2f7816 */ /* 0x000fe2000000002f */
[----:B------:R2:W-:Y:S01]  /*1f20*/  STS.U16 [R34+UR14+0xc900], R11 ;  /* 0x00c9000b22007988 */ /* 0x0005e2000800040e */
[----:B------:R-:W-:Y:S02]  /*1f30*/  PRMT R51, RZ, 0x7610, R51 ;  /* 0x00007610ff337816 */ /* 0x000fe40000000033 */
[----:B0-----:R-:W-:Y:S01]  /*1f40*/  PRMT R3, RZ, 0x7610, R3 ;  /* 0x00007610ff037816 */ /* 0x001fe20000000003 */
[----:B------:R0:W-:Y:S01]  /*1f50*/  STS.U16 [R34+UR14+0xcd00], R15 ;  /* 0x00cd000f22007988 */ /* 0x0001e2000800040e */
[----:B------:R-:W-:-:S02]  /*1f60*/  PRMT R55, RZ, 0x7610, R55 ;  /* 0x00007610ff377816 */ /* 0x000fc40000000037 */
[----:B-1----:R-:W-:Y:S01]  /*1f70*/  PRMT R7, RZ, 0x7610, R7 ;  /* 0x00007610ff077816 */ /* 0x002fe20000000007 */
[----:B------:R1:W-:Y:S01]  /*1f80*/  STS.U16 [R34+UR14+0xd100], R19 ;  /* 0x00d1001322007988 */ /* 0x0003e2000800040e */
[----:B------:R-:W-:Y:S02]  /*1f90*/  PRMT R59, RZ, 0x7610, R59 ;  /* 0x00007610ff3b7816 */ /* 0x000fe4000000003b */
[----:B--2---:R-:W-:Y:S01]  /*1fa0*/  PRMT R11, RZ, 0x7610, R11 ;  /* 0x00007610ff0b7816 */ /* 0x004fe2000000000b */
        /* <DEDUP_REMOVED lines=41> */
[----:B------:R-:W-:Y:S01]  /*2240*/  PRMT R60, RZ, 0x7610, R60 ;  /* 0x00007610ff3c7816 */ /* 0x000fe2000000003c */
[----:B------:R3:W-:Y:S01]  /*2250*/  STS.U16 [R6+UR14+0xcf00], R17 ;  /* 0x00cf001106007988 */ /* 0x0007e2000800040e */
[----:B------:R-:W-:Y:S02]  /*2260*/  PRMT R64, RZ, 0x7610, R64 ;  /* 0x00007610ff407816 */ /* 0x000fe40000000040 */
[----:B------:R-:W-:Y:S01]  /*2270*/  PRMT R68, RZ, 0x7610, R68 ;  /* 0x00007610ff447816 */ /* 0x000fe20000000044 */
[----:B------:R4:W-:Y:S01]  /*2280*/  STS.U16 [R6+UR14+0xd300], R21 ;  /* 0x00d3001506007988 */ /* 0x0009e2000800040e */
[----:B-1----:R-:W-:Y:S02]  /*2290*/  PRMT R5, RZ, 0x7610, R5 ;  /* 0x00007610ff057816 */ /* 0x002fe40000000005 */
[----:B--2---:R-:W-:Y:S01]  /*22a0*/  PRMT R9, RZ, 0x7610, R9 ;  /* 0x00007610ff097816 */ /* 0x004fe20000000009 */
[----:B------:R1:W-:Y:S01]  /*22b0*/  STS.U16 [R6+UR14+0xd700], R25 ;  /* 0x00d7001906007988 */ /* 0x0003e2000800040e */
[----:B0-----:R-:W-:-:S02]  /*22c0*/  PRMT R13, RZ, 0x7610, R13 ;  /* 0x00007610ff0d7816 */ /* 0x001fc4000000000d */
[----:B---3--:R-:W-:Y:S01]  /*22d0*/  PRMT R17, RZ, 0x7610, R17 ;  /* 0x00007610ff117816 */ /* 0x008fe20000000011 */
[----:B------:R0:W-:Y:S01]  /*22e0*/  STS.U16 [R6+UR14+0xdb00], R29 ;  /* 0x00db001d06007988 */ /* 0x0001e2000800040e */
[----:B------:R-:W-:Y:S02]  /*22f0*/  PRMT R37, RZ, 0x7610, R37 ;  /* 0x00007610ff257816 */ /* 0x000fe40000000025 */
[----:B----4-:R-:W-:Y:S01]  /*2300*/  PRMT R21, RZ, 0x7610, R21 ;  /* 0x00007610ff157816 */ /* 0x010fe20000000015 */
[----:B------:R2:W-:Y:S01]  /*2310*/  STS.U16 [R6+UR14+0xdf00], R45 ;  /* 0x00df002d06007988 */ /* 0x0005e2000800040e */
[----:B------:R-:W-:Y:S02]  /*2320*/  PRMT R41, RZ, 0x7610, R41 ;  /* 0x00007610ff297816 */ /* 0x000fe40000000029 */
[----:B-1----:R-:W-:Y:S01]  /*2330*/  PRMT R25, RZ, 0x7610, R25 ;  /* 0x00007610ff197816 */ /* 0x002fe20000000019 */
[----:B------:R-:W-:Y:S01]  /*2340*/  STTM.16dp32bit_t0_t15.x32 tmem[UR12], RZ ;  /* 0x000000ff000079ed */ /* 0x000fe20008a8000c */
[----:B------:R-:W-:Y:S01]  /*2350*/  STTM.16dp32bit_t16_t31.x32 tmem[UR12+0x20], RZ ;  /* 0x000020ff000079ed */ /* 0x000fe20008aa000c */
[----:B------:R-:W1:Y:S02]  /*2360*/  FENCE.VIEW.ASYNC.T ;  /* 0x00000000000073c6 */ /* 0x000e640000000200 */
[----:B-1----:R-:W-:Y:S01]  /*2370*/  BAR.SYNC.DEFER_BLOCKING 0x0 ;  /* 0x0000000000007b1d */ /* 0x002fe20000010000 */
[----:B0-----:R-:W-:-:S02]  /*2380*/  PRMT R29, RZ, 0x7610, R29 ;  /* 0x00007610ff1d7816 */ /* 0x001fc4000000001d */
[----:B------:R-:W-:Y:S02]  /*2390*/  PRMT R49, RZ, 0x7610, R49 ;  /* 0x00007610ff317816 */ /* 0x000fe40000000031 */
[----:B--2---:R-:W-:Y:S02]  /*23a0*/  PRMT R45, RZ, 0x7610, R45 ;  /* 0x00007610ff2d7816 */ /* 0x004fe4000000002d */
[----:B------:R-:W-:Y:S02]  /*23b0*/  PRMT R53, RZ, 0x7610, R53 ;  /* 0x00007610ff357816 */ /* 0x000fe40000000035 */
[----:B------:R-:W-:Y:S02]  /*23c0*/  PRMT R57, RZ, 0x7610, R57 ;  /* 0x00007610ff397816 */ /* 0x000fe40000000039 */
[----:B------:R-:W-:Y:S01]  /*23d0*/  PRMT R61, RZ, 0x7610, R61 ;  /* 0x00007610ff3d7816 */ /* 0x000fe2000000003d */
[----:B------:R-:W0:Y:S02]  /*23e0*/  FENCE.VIEW.ASYNC.S ;  /* 0x00000000000073c6 */ /* 0x000e240000000000 */
[----:B0-----:R0:W1:Y:S02]  /*23f0*/  @!UP1 SYNCS.EXCH.64 URZ, [UR11], UR8 ;  /* 0x000000080bff95b2 */ /* 0x0010640008000100 */
[----:B-1----:R-:W-:Y:S01]  /*2400*/  BAR.SYNC.DEFER_BLOCKING 0x0 ;  /* 0x0000000000007b1d */ /* 0x002fe20000010000 */
[----:B------:R-:W-:-:S05]  /*2410*/  PRMT R65, RZ, 0x7610, R65 ;  /* 0x00007610ff417816 */ /* 0x000fca0000000041 */
[----:B------:R-:W2:Y:S04]  /*2420*/  @P2 LDG.E.U16 R2, desc[UR28][R162.64] ;  /* 0x0000001ca2022981 */ /* 0x000ea8000c1e1500 */
[----:B------:R-:W3:Y:S04]  /*2430*/  @P2 LDG.E.U16 R8, desc[UR28][R160.64] ;  /* 0x0000001ca0082981 */ /* 0x000ee8000c1e1500 */
[----:B------:R-:W4:Y:S04]  /*2440*/  @P2 LDG.E.U16 R12, desc[UR28][R158.64] ;  /* 0x0000001c9e0c2981 */ /* 0x000f28000c1e1500 */
        /* <DEDUP_REMOVED lines=29> */
[----:B------:R-:W4:Y:S01]  /*2620*/  @P2 LDG.E.U16 R10, desc[UR28][R118.64] ;  /* 0x0000001c760a2981 */ /* 0x000f22000c1e1500 */
[----:B------:R-:W-:-:S03]  /*2630*/  PRMT R69, RZ, 0x7610, R69 ;  /* 0x00007610ff457816 */ /* 0x000fc60000000045 */
        /* <DEDUP_REMOVED lines=18> */
[----:B------:R1:W4:Y:S04]  /*2760*/  @P2 LDG.E.U16 R17, desc[UR28][R94.64] ;  /* 0x0000001c5e112981 */ /* 0x000328000c1e1500 */
[----:B------:R-:W4:Y:S04]  /*2770*/  @P2 LDG.E.U16 R21, desc[UR28][R92.64] ;  /* 0x0000001c5c152981 */ /* 0x000f28000c1e1500 */
[----:B------:R-:W4:Y:S01]  /*2780*/  @P2 LDG.E.U16 R25, desc[UR28][R90.64] ;  /* 0x0000001c5a192981 */ /* 0x000f22000c1e1500 */
[----:B0-----:R-:W-:-:S04]  /*2790*/  @!UP0 UIADD3 UR8, UPT, UPT, -UR5, 0x100000, URZ ;  /* 0x0010000005088890 */ /* 0x001fc8000fffe1ff */
[----:B------:R-:W-:Y:S02]  /*27a0*/  @!UP0 USHF.L.U32 UR9, UR8, 0xb, URZ ;  /* 0x0000000b08098899 */ /* 0x000fe400080006ff */
[----:B------:R-:W-:Y:S01]  /*27b0*/  @!UP0 USHF.L.U32 UR8, UR8, 0x1, URZ ;  /* 0x0000000108088899 */ /* 0x000fe200080006ff */
[----:B------:R-:W-:Y:S01]  /*27c0*/  VOTEU.ALL UP1, P1 ;  /* 0x0000000000ff7886 */ /* 0x000fe20000820000 */
[----:B-1----:R-:W0:Y:S01]  /*27d0*/  LDC R95, c[0x0][0x3d8] ;  /* 0x0000f600ff5f7b82 */ /* 0x002e220000000800 */
[----:B------:R-:W4:Y:S04]  /*27e0*/  @P2 LDG.E.U16 R29, desc[UR28][R88.64] ;  /* 0x0000001c581d2981 */ /* 0x000f28000c1e1500 */
[----:B------:R-:W4:Y:S04]  /*27f0*/  @P2 LDG.E.U16 R37, desc[UR28][R86.64] ;  /* 0x0000001c56252981 */ /* 0x000f28000c1e1500 */
[----:B------:R-:W4:Y:S01]  /*2800*/  @P2 LDG.E.U16 R41, desc[UR28][R84.64] ;  /* 0x0000001c54292981 */ /* 0x000f22000c1e1500 */
[----:B------:R1:W0:Y:S03]  /*2810*/  @!UP1 SYNCS.EXCH.64 URZ, [UR14+0xe008], UR8 ;  /* 0x00e008080eff95b2 */ /* 0x0002260008000100 */
[----:B------:R-:W4:Y:S04]  /*2820*/  @P2 LDG.E.U16 R45, desc[UR28][R250.64] ;  /* 0x0000001cfa2d2981 */ /* 0x000f28000c1e1500 */
[----:B------:R-:W4:Y:S04]  /*2830*/  @P2 LDG.E.U16 R49, desc[UR28][R242.64] ;  /* 0x0000001cf2312981 */ /* 0x000f28000c1e1500 */
[----:B------:R-:W4:Y:S01]  /*2840*/  @P2 LDG.E.U16 R53, desc[UR28][R234.64] ;  /* 0x0000001cea352981 */ /* 0x000f22000c1e1500 */
[----:B-1----:R-:W1:Y:S03]  /*2850*/  LDCU.64 UR8, c[0x0][0x3d0] ;  /* 0x00007a00ff0877ac */ /* 0x002e660008000a00 */
[----:B------:R-:W4:Y:S04]  /*2860*/  @P2 LDG.E.U16 R57, desc[UR28][R226.64] ;  /* 0x0000001ce2392981 */ /* 0x000f28000c1e1500 */
[----:B------:R-:W4:Y:S04]  /*2870*/  @P2 LDG.E.U16 R61, desc[UR28][R214.64] ;  /* 0x0000001cd63d2981 */ /* 0x000f28000c1e1500 */
[----:B------:R-:W4:Y:S04]  /*2880*/  @P2 LDG.E.U16 R65, desc[UR28][R206.64] ;  /* 0x0000001cce412981 */ /* 0x000f28000c1e1500 */
[----:B------:R-:W4:Y:S01]  /*2890*/  @P2 LDG.E.U16 R69, desc[UR28][R198.64] ;  /* 0x0000001cc6452981 */ /* 0x000f22000c1e1500 */
[----:B------:R-:W-:-:S04]  /*28a0*/  @!UP0 UIADD3 UR4, UPT, UPT, -UR5, 0x100000, URZ ;  /* 0x0010000005048890 */ /* 0x000fc8000fffe1ff */
[----:B------:R-:W-:Y:S02]  /*28b0*/  @!UP0 USHF.L.U32 UR5, UR4, 0xb, URZ ;  /* 0x0000000b04058899 */ /* 0x000fe400080006ff */
[----:B------:R-:W-:Y:S02]  /*28c0*/  @!UP0 USHF.L.U32 UR4, UR4, 0x1, URZ ;  /* 0x0000000104048899 */ /* 0x000fe400080006ff */
[----:B-1----:R-:W-:Y:S01]  /*28d0*/  UIMAD UR8, UR15, UR8, URZ ;  /* 0x000000080f0872a4 */ /* 0x002fe2000f8e02ff */
[----:B------:R-:W-:-:S03]  /*28e0*/  ISETP.EQ.U32.AND P3, PT, RZ, UR21, P2 ;  /* 0x00000015ff007c0c */ /* 0x000fc60009762070 */
[----:B------:R-:W-:Y:S02]  /*28f0*/  USHF.L.U32 UR6, UR8, 0x1, URZ ;  /* 0x0000000108067899 */ /* 0x000fe400080006ff */
[----:B------:R-:W-:Y:S01]  /*2900*/  UIMAD.WIDE UR16, UR8, 0x2, URZ ;  /* 0x00000002081078a5 */ /* 0x000fe2000f8e02ff */
[----:B------:R-:W-:Y:S01]  /*2910*/  VOTEU.ALL UP1, P1 ;  /* 0x0000000000ff7886 */ /* 0x000fe20000820000 */
[----:B------:R-:W-:Y:S01]  /*2920*/  UIADD3 UR10, UPT, UPT, UR13, 0x100000, URZ ;  /* 0x001000000d0a7890 */ /* 0x000fe2000fffe0ff */
[----:B--2---:R-:W-:Y:S04]  /*2930*/  STS.U16 [R33+UR14], R2 ;  /* 0x0000000221007988 */ /* 0x004fe8000800040e */
[----:B---3--:R-:W-:Y:S04]  /*2940*/  STS.U16 [R33+UR14+0x400], R8 ;  /* 0x0004000821007988 */ /* 0x008fe8000800040e */
[----:B----4-:R-:W-:Y:S04]  /*2950*/  STS.U16 [R33+UR14+0x800], R12 ;  /* 0x0008000c21007988 */ /* 0x010fe8000800040e */
[----:B------:R-:W-:Y:S04]  /*2960*/  STS.U16 [R33+UR14+0xc00], R16 ;  /* 0x000c001021007988 */ /* 0x000fe8000800040e */
        /* <DEDUP_REMOVED lines=28> */
[----:B------:R1:W-:Y:S02]  /*2b30*/  STS.U16 [R35+UR14+0x600], R10 ;  /* 0x0006000a23007988 */ /* 0x0003e4000800040e */
[----:B-1----:R-:W1:Y:S01]  /*2b40*/  LDC.64 R10, c[0x0][0x390] ;  /* 0x0000e400ff0a7b82 */ /* 0x002e620000000a00 */
[----:B------:R-:W-:Y:S01]  /*2b50*/  LOP3.LUT R2, R71, 0x7f, RZ, 0xc0, !PT ;  /* 0x0000007f47027812 */ /* 0x000fe200078ec0ff */
[----:B------:R2:W-:Y:S04]  /*2b60*/  STS.U16 [R35+UR14+0x200], R4 ;  /* 0x0002000423007988 */ /* 0x0005e8000800040e */
[----:B------:R-:W-:Y:S01]  /*2b70*/  IMAD R3, R2, UR9, RZ ;  /* 0x0000000902037c24 */ /* 0x000fe2000f8e02ff */
        /* <DEDUP_REMOVED lines=14> */
[----:B------:R3:W-:Y:S01]  /*2c60*/  STS.U16 [R6+UR14+0x300], R5 ;  /* 0x0003000506007988 */ /* 0x0007e2000800040e */
[----:B--2---:R-:W-:-:S03]  /*2c70*/  IMAD.HI R4, R3, 0x2, RZ ;  /* 0x0000000203047827 */ /* 0x004fc600078e02ff */
[----:B------:R2:W-:Y:S01]  /*2c80*/  STS.U16 [R6+UR14+0x700], R9 ;  /* 0x0007000906007988 */ /* 0x0005e2000800040e */
[----:B---3--:R-:W-:-:S03]  /*2c90*/  SHF.L.U32 R5, R3, 0x1, RZ ;  /* 0x0000000103057819 */ /* 0x008fc600000006ff */
[----:B------:R2:W-:Y:S01]  /*2ca0*/  STS.U16 [R6+UR14+0xb00], R13 ;  /* 0x000b000d06007988 */ /* 0x0005e2000800040e */
[----:B-1----:R-:W-:-:S03]  /*2cb0*/  IADD3 R2, P4, P5, R5, UR6, R10 ;  /* 0x0000000605027c10 */ /* 0x002fc6000fd9e00a */
[----:B------:R2:W-:Y:S01]  /*2cc0*/  STS.U16 [R6+UR14+0xf00], R17 ;  /* 0x000f001106007988 */ /* 0x0005e2000800040e */
[----:B------:R-:W-:-:S03]  /*2cd0*/  UIADD3 UR6, UPT, UPT, UR14, 0x4000, URZ ;  /* 0x000040000e067890 */ /* 0x000fc6000fffe0ff */
[----:B------:R2:W-:Y:S01]  /*2ce0*/  STS.U16 [R6+UR14+0x1300], R21 ;  /* 0x0013001506007988 */ /* 0x0005e2000800040e */
[----:B------:R-:W-:-:S03]  /*2cf0*/  IADD3.X R3, PT, PT, R4, UR17, R11, P4, P5 ;  /* 0x0000001104037c10 */ /* 0x000fc6000a7ea40b */
[----:B------:R2:W-:Y:S04]  /*2d00*/  STS.U16 [R6+UR14+0x1700], R25 ;  /* 0x0017001906007988 */ /* 0x0005e8000800040e */
        /* <DEDUP_REMOVED lines=9> */
[----:B------:R2:W-:Y:S01]  /*2da0*/  STS.U16 [R6+UR14+0x3f00], R69 ;  /* 0x003f004506007988 */ /* 0x0005e2000800040e */
[----:B0-----:R0:W-:Y:S06]  /*2db0*/  MEMBAR.ALL.CTA ;  /* 0x0000000000007992 */ /* 0x0011ec0000008000 */
[----:B0-----:R-:W-:Y:S04]  /*2dc0*/  FENCE.VIEW.ASYNC.S ;  /* 0x00000000000073c6 */ /* 0x001fe80000000000 */
[----:B------:R-:W0:Y:S02]  /*2dd0*/  FENCE.VIEW.ASYNC.S ;  /* 0x00000000000073c6 */ /* 0x000e240000000000 */
[----:B0-----:R2:W0:Y:S02]  /*2de0*/  @!UP1 SYNCS.EXCH.64 URZ, [UR14+0x4000], UR4 ;  /* 0x004000040eff95b2 */ /* 0x0014240008000100 */
[----:B0-----:R-:W-:Y:S06]  /*2df0*/  BAR.SYNC.DEFER_BLOCKING 0x0 ;  /* 0x0000000000007b1d */ /* 0x001fec0000010000 */
[----:B--2---:R-:W-:Y:S05]  /*2e00*/  @!P3 BRA `(.L_x_6) ;  /* 0x000000000084b947 */ /* 0x004fea0003800000 */
[----:B------:R-:W-:Y:S02]  /*2e10*/  UIADD3 UR4, UPT, UPT, UR14, 0xc000, URZ ;  /* 0x0000c0000e047890 */ /* 0x000fe4000fffe0ff */
[----:B------:R-:W-:Y:S02]  /*2e20*/  USHF.R.U32.HI UR18, URZ, 0x4, UR14 ;  /* 0x00000004ff127899 */ /* 0x000fe4000801160e */
[----:B------:R-:W-:Y:S02]  /*2e30*/  USHF.R.U32.HI UR4, URZ, 0x4, UR4 ;  /* 0x00000004ff047899 */ /* 0x000fe40008011604 */
[----:B------:R-:W-:Y:S02]  /*2e40*/  USGXT.U32 UR18, UR18, 0xe ;  /* 0x0000000e1212789a */ /* 0x000fe40008000000 */
[----:B------:R-:W-:Y:S02]  /*2e50*/  USGXT.U32 UR16, UR4, 0xe ;  /* 0x0000000e0410789a */ /* 0x000fe40008000000 */
[----:B------:R-:W-:-:S02]  /*2e60*/  UIADD3 UR34, UP2, UPT, UR18, 0x2, URZ ;  /* 0x0000000212227890 */ /* 0x000fc4000ff5e0ff */
[----:B------:R-:W-:Y:S01]  /*2e70*/  UIADD3 UR32, UP1, UPT, UR16, 0x80, URZ ;  /* 0x0000008010207890 */ /* 0x000fe2000ff3e0ff */
[----:B------:R-:W-:Y:S01]  /*2e80*/  UMOV UR4, URZ ;  /* 0x000000ff00047c82 */ /* 0x000fe20008000000 */
[----:B------:R-:W-:Y:S01]  /*2e90*/  UMOV UR36, 0x0 ;  /* 0x0000000000247882 */ /* 0x000fe20000000000 */
[----:B------:R-:W-:Y:S02]  /*2ea0*/  UIADD3.X UR35, UPT, UPT, UR4, 0x40004040, URZ, UP2, !UPT ;  /* 0x4000404004237890 */ /* 0x000fe400097fe4ff */
[----:B------:R-:W-:Y:S02]  /*2eb0*/  UIADD3.X UR33, UPT, UPT, UR4, 0x40004040, URZ, UP1, !UPT ;  /* 0x4000404004217890 */ /* 0x000fe40008ffe4ff */
[----:B------:R-:W-:Y:S02]  /*2ec0*/  UIADD3.64 UR24, UPT, UPT, UR34, 0x2, URZ ;  /* 0x0000000222187897 */ /* 0x000fe4000fffe0ff */
[----:B------:R-:W-:Y:S02]  /*2ed0*/  UIADD3.64 UR22, UPT, UPT, UR32, 0x80, URZ ;  /* 0x0000008020167897 */ /* 0x000fe4000fffe0ff */
[----:B------:R-:W-:-:S02]  /*2ee0*/  UIADD3.64 UR30, UPT, UPT, UR34, 0x4, URZ ;  /* 0x00000004221e7897 */ /* 0x000fc4000fffe0ff */
[----:B------:R-:W-:Y:S01]  /*2ef0*/  UIADD3.64 UR26, UPT, UPT, UR32, 0x100, URZ ;  /* 0x00000100201a7897 */ /* 0x000fe2000fffe0ff */
[----:B------:R-:W-:Y:S01]  /*2f00*/  UMOV UR37, 0x4208490 ;  /* 0x0420849000257882 */ /* 0x000fe20000000000 */
[----:B------:R-:W-:Y:S01]  /*2f10*/  UMOV UR19, 0x40004040 ;  /* 0x4000404000137882 */ /* 0x000fe20000000000 */
[----:B------:R-:W-:Y:S01]  /*2f20*/  UMOV UR17, 0x40004040 ;  /* 0x4000404000117882 */ /* 0x000fe20000000000 */
[----:B------:R-:W-:Y:S01]  /*2f30*/  UMOV UR38, 0x0 ;  /* 0x0000000000267882 */ /* 0x000fe20000000000 */
[----:B------:R-:W-:Y:S01]  /*2f40*/  UMOV UR39, 0x4208490 ;  /* 0x0420849000277882 */ /* 0x000fe20000000000 */
[----:B------:R-:W-:Y:S01]  /*2f50*/  UMOV UR40, 0x0 ;  /* 0x0000000000287882 */ /* 0x000fe20000000000 */
[----:B------:R-:W-:Y:S01]  /*2f60*/  UMOV UR41, 0x4208490 ;  /* 0x0420849000297882 */ /* 0x000fe20000000000 */
[----:B------:R-:W-:Y:S01]  /*2f70*/  UMOV UR4, UR6 ;  /* 0x0000000600047c82 */ /* 0x000fe20008000000 */
[----:B------:R-:W-:Y:S01]  /*2f80*/  UMOV UR5, URZ ;  /* 0x000000ff00057c82 */ /* 0x000fe20008000000 */
[----:B------:R0:W-:Y:S01]  /*2f90*/  UTCHMMA gdesc[UR16], gdesc[UR18], tmem[UR10], tmem[UR36], idesc[UR37], !UPT ;  /* 0x00ff2412100075ea */ /* 0x0001e2000f80000a */
[----:B------:R-:W-:Y:S01]  /*2fa0*/  UMOV UR42, 0x0 ;  /* 0x00000000002a7882 */ /* 0x000fe20000000000 */
[----:B------:R-:W-:Y:S01]  /*2fb0*/  UMOV UR43, 0x4208490 ;  /* 0x04208490002b7882 */ /* 0x000fe20000000000 */
[----:B------:R0:W-:Y:S01]  /*2fc0*/  UTCHMMA gdesc[UR32], gdesc[UR34], tmem[UR10], tmem[UR38], idesc[UR39], UPT ;  /* 0x00ff2622200075ea */ /* 0x0001e2000b80000a */
[----:B------:R-:W-:Y:S01]  /*2fd0*/  UMOV UR4, UR4 ;  /* 0x0000000400047c82 */ /* 0x000fe20008000000 */
[----:B------:R0:W-:Y:S01]  /*2fe0*/  UTCHMMA gdesc[UR22], gdesc[UR24], tmem[UR10], tmem[UR40], idesc[UR41], UPT ;  /* 0x00ff2818160075ea */ /* 0x0001e2000b80000a */
[----:B------:R0:W-:Y:S01]  /*2ff0*/  UTCHMMA gdesc[UR26], gdesc[UR30], tmem[UR10], tmem[UR42], idesc[UR43], UPT ;  /* 0x00ff2a1e1a0075ea */ /* 0x0001e2000b80000a */
[----:B------:R0:W-:Y:S01]  /*3000*/  UTCBAR [UR4], URZ ;  /* 0x000000ff040073e9 */ /* 0x0001e200080000ff */
[----:B------:R-:W-:Y:S01]  /*3010*/  NOP ;  /* 0x0000000000007918 */ /* 0x000fe20000000000 */
.L_x_6:
[----:B------:R-:W-:Y:S05]  /*3020*/  @!P2 BRA `(.L_x_7) ;  /* 0x000000000008a947 */ /* 0x000fea0003800000 */
[----:B------:R-:W1:Y:S02]  /*3030*/  SYNCS.PHASECHK.TRANS64.TRYWAIT P4, [UR14+0x4000], RZ ;  /* 0x004000ffff0075a7 */ /* 0x000e64000808110e */
[----:B-1----:R-:W-:Y:S05]  /*3040*/  @!P4 BRA `(.L_x_8) ;  /* 0x0000009000d0c947 */ /* 0x002fea0003800000 */
.L_x_7:
[----:B------:R-:W-:Y:S01]  /*3050*/  BAR.SYNC.DEFER_BLOCKING 0x0 ;  /* 0x0000000000007b1d */ /* 0x000fe20000010000 */
[C---:B------:R-:W-:Y:S01]  /*3060*/  IMAD.SHL.U32 R71, R95.reuse, 0x8, RZ ;  /* 0x000000085f477824 */ /* 0x040fe200078e00ff */
[C---:B------:R-:W-:Y:S02]  /*3070*/  SHF.L.U32 R73, R95.reuse, 0x4, RZ ;  /* 0x000000045f497819 */ /* 0x040fe400000006ff */
[CC--:B------:R-:W-:Y:S02]  /*3080*/  LEA R188, P4, R95.reuse, R2.reuse, 0x4 ;  /* 0x000000025fbc7211 */ /* 0x0c0fe400078820ff */
[----:B0-----:R-:W0:Y:S01]  /*3090*/  LDCU UR4, c[0x0][0x3a8] ;  /* 0x00007500ff0477ac */ /* 0x001e220008000800 */
[----:B------:R-:W-:Y:S01]  /*30a0*/  LEA R178, P5, R95, R2, 0x5 ;  /* 0x000000025fb27211 */ /* 0x000fe200078a28ff */
[----:B------:R-:W-:Y:S01]  /*30b0*/  LDTM.16dp32bit_t0_t15.x64 R4, tmem[UR12+0x100000] ;  /* 0x1000000c000479ee */ /* 0x000fe20008b00000 */
[----:B------:R-:W0:Y:S01]  /*30c0*/  LDTM.16dp32bit_t16_t31.x64 R4, tmem[UR12+0x100040] ;  /* 0x1000400c000479ee */ /* 0x000e220008b20000 */
[----:B------:R-:W-:-:S02]  /*30d0*/  LEA.HI.X.SX32 R189, R71, R3, 0x1, P4 ;  /* 0x0000000347bd7211 */ /* 0x000fc400020f0eff */
[----:B------:R-:W-:Y:S02]  /*30e0*/  LEA.HI.X.SX32 R179, R73, R3, 0x1, P5 ;  /* 0x0000000349b37211 */ /* 0x000fe400028f0eff */
[----:B------:R-:W-:Y:S02]  /*30f0*/  PRMT R68, RZ, 0x7610, R68 ;  /* 0x00007610ff447816 */ /* 0x000fe40000000044 */
[----:B------:R-:W-:Y:S02]  /*3100*/  PRMT R70, RZ, 0x7610, R70 ;  /* 0x00007610ff467816 */ /* 0x000fe40000000046 */
[----:B------:R-:W-:Y:S01]  /*3110*/  PRMT R69, RZ, 0x7610, R69 ;  /* 0x00007610ff457816 */ /* 0x000fe20000000045 */
[----:B------:R-:W1:Y:S01]  /*3120*/  @!P1 SYNCS.CCTL.IV [UR14+0x4000] ;  /* 0x00400000ff0099b1 */ /* 0x000e62000800000e */
[----:B------:R-:W-:Y:S01]  /*3130*/  NOP ;  /* 0x0000000000007918 */ /* 0x000fe20000000000 */
[----:B------:R-:W1:Y:S04]  /*3140*/  @P2 LDG.E.U16 R68, desc[UR28][R2.64] ;  /* 0x0000001c02442981 */ /* 0x000e68000c1e1500 */
[----:B------:R-:W2:Y:S01]  /*3150*/  @P2 LDG.E.U16 R70, desc[UR28][R188.64] ;  /* 0x0000001cbc462981 */ /* 0x000ea2000c1e1500 */
[----:B0-----:R-:W-:Y:S01]  /*3160*/  FMUL R71, R4, UR4 ;  /* 0x0000000404477c20 */ /* 0x001fe20008400000 */
[----:B------:R-:W-:Y:S01]  /*3170*/  FMUL R72, R5, UR4 ;  /* 0x0000000405487c20 */ /* 0x000fe20008400000 */
[----:B------:R-:W-:Y:S01]  /*3180*/  FMUL R73, R6, UR4 ;  /* 0x0000000406497c20 */ /* 0x000fe20008400000 */
[----:B------:R-:W-:Y:S01]  /*3190*/  FMUL R74, R7, UR4 ;  /* 0x00000004074a7c20 */ /* 0x000fe20008400000 */
[----:B------:R-:W-:Y:S01]  /*31a0*/  FMUL R75, R8, UR4 ;  /* 0x00000004084b7c20 */ /* 0x000fe20008400000 */
[----:B------:R-:W3:Y:S01]  /*31b0*/  @P2 LDG.E.U16 R69, desc[UR28][R178.64] ;  /* 0x0000001cb2452981 */ /* 0x000ee2000c1e1500 */
[----:B------:R-:W-:Y:S01]  /*31c0*/  FMUL R124, R65, UR4 ;  /* 0x00000004417c7c20 */ /* 0x000fe20008400000 */
[----:B------:R-:W-:Y:S01]  /*31d0*/  FMNMX3 R73, R71, R72, R73, !PT ;  /* 0x0000004847497276 */ /* 0x000fe20007800049 */
[----:B------:R-:W-:Y:S01]  /*31e0*/  FMUL R71, R9, UR4 ;  /* 0x0000000409477c20 */ /* 0x000fe20008400000 */
[----:B------:R-:W-:Y:S01]  /*31f0*/  FMUL R72, R10, UR4 ;  /* 0x000000040a487c20 */ /* 0x000fe20008400000 */
[C---:B------:R-:W-:Y:S01]  /*3200*/  LEA R158, P5, R95.reuse, R2, 0x6 ;  /* 0x000000025f9e7211 */ /* 0x040fe200078a30ff */
[----:B------:R-:W-:Y:S01]  /*3210*/  IMAD R139, R95, 0x60, RZ ;  /* 0x000000605f8b7824 */ /* 0x000fe200078e02ff */
[----:B------:R-:W-:Y:S01]  /*3220*/  FMNMX3 R75, R73, R74, R75, !PT ;  /* 0x0000004a494b7276 */ /* 0x000fe2000780004b */
[----:B------:R-:W-:Y:S01]  /*3230*/  FMUL R73, R11, UR4 ;  /* 0x000000040b497c20 */ /* 0x000fe20008400000 */
[----:B------:R-:W-:Y:S01]  /*3240*/  FMUL R74, R12, UR4 ;  /* 0x000000040c4a7c20 */ /* 0x000fe20008400000 */
        /* <DEDUP_REMOVED lines=12> */
[----:B------:R-:W-:-:S02]  /*3310*/  PRMT R88, RZ, 0x7610, R88 ;  /* 0x00007610ff587816 */ /* 0x000fc40000000058 */
[----:B------:R-:W-:Y:S01]  /*3320*/  FMNMX3 R75, R75, R73, R74, !PT ;  /* 0x000000494b4b7276 */ /* 0x000fe2000780004a */
[----:B------:R-:W-:Y:S01]  /*3330*/  FMUL R73, R19, UR4 ;  /* 0x0000000413497c20 */ /* 0x000fe20008400000 */
[----:B------:R-:W-:Y:S01]  /*3340*/  FMUL R74, R20, UR4 ;  /* 0x00000004144a7c20 */ /* 0x000fe20008400000 */
[----:B------:R-:W-:Y:S02]  /*3350*/  PRMT R85, RZ, 0x7610, R85 ;  /* 0x00007610ff557816 */ /* 0x000fe40000000055 */
[----:B------:R-:W-:Y:S01]  /*3360*/  FMNMX3 R75, R75, R71, R72, !PT ;  /* 0x000000474b4b7276 */ /* 0x000fe20007800048 */
[----:B------:R-:W-:Y:S01]  /*3370*/  FMUL R71, R21, UR4 ;  /* 0x0000000415477c20 */ /* 0x000fe20008400000 */
[----:B------:R-:W-:Y:S01]  /*3380*/  FMUL R72, R22, UR4 ;  /* 0x0000000416487c20 */ /* 0x000fe20008400000 */
[----:B------:R-:W-:Y:S02]  /*3390*/  PRMT R82, RZ, 0x7610, R82 ;  /* 0x00007610ff527816 */ /* 0x000fe40000000052 */
        /* <DEDUP_REMOVED lines=34> */
[----:B------:R-:W-:Y:S02]  /*35c0*/  FMUL R74, R40, UR4 ;  /* 0x00000004284a7c20 */ /* 0x000fe40008400000 */
[----:B------:R-:W-:Y:S01]  /*35d0*/  FMNMX3 R75, R75, R71, R72, !PT ;  /* 0x000000474b4b7276 */ /* 0x000fe20007800048 */
[----:B------:R-:W-:Y:S01]  /*35e0*/  FMUL R71, R41, UR4 ;  /* 0x0000000429477c20 */ /* 0x000fe20008400000 */
[----:B------:R-:W-:-:S02]  /*35f0*/  FMUL R72, R42, UR4 ;  /* 0x000000042a487c20 */ /* 0x000fc40008400000 */
[----:B------:R-:W-:Y:S01]  /*3600*/  FMNMX3 R75, R75, R73, R74, !PT ;  /* 0x000000494b4b7276 */ /* 0x000fe2000780004a */
[----:B------:R-:W-:Y:S01]  /*3610*/  FMUL R73, R43, UR4 ;  /* 0x000000042b497c20 */ /* 0x000fe20008400000 */
[----:B------:R-:W-:Y:S02]  /*3620*/  FMUL R74, R44, UR4 ;  /* 0x000000042c4a7c20 */ /* 0x000fe40008400000 */
        /* <DEDUP_REMOVED lines=31> */
[----:B------:R-:W-:-:S03]  /*3820*/  FMUL R71, R66, UR4 ;  /* 0x0000000442477c20 */ /* 0x000fc60008400000 */
[----:B------:R-:W-:Y:S01]  /*3830*/  FMNMX3 R72, R72, R73, R74, !PT ;  /* 0x0000004948487276 */ /* 0x000fe2000780004a */
[----:B------:R-:W-:-:S03]  /*3840*/  IMAD R73, R95, 0x30, RZ ;  /* 0x000000305f497824 */ /* 0x000fc600078e02ff */
[----:B------:R-:W-:Y:S02]  /*3850*/  FMNMX3 R124, R72, R124, R71, !PT ;  /* 0x0000007c487c7276 */ /* 0x000fe40007800047 */
[----:B------:R-:W-:Y:S02]  /*3860*/  SHF.L.U32 R71, R95, 0x5, RZ ;  /* 0x000000055f477819 */ /* 0x000fe400000006ff */
[-C--:B------:R-:W-:Y:S02]  /*3870*/  IADD3 R168, P4, PT, R73, R2.reuse, RZ ;  /* 0x0000000249a87210 */ /* 0x080fe40007f9e0ff */
[-C--:B------:R-:W-:Y:S02]  /*3880*/  LEA.HI.X.SX32 R159, R71, R3.reuse, 0x1, P5 ;  /* 0x00000003479f7211 */ /* 0x080fe400028f0eff */
[-C--:B------:R-:W-:Y:S02]  /*3890*/  IADD3 R138, P5, PT, R139, R2.reuse, RZ ;  /* 0x000000028b8a7210 */ /* 0x080fe40007fbe0ff */
[C---:B------:R-:W-:Y:S01]  /*38a0*/  SHF.L.U32 R71, R95.reuse, 0x1, RZ ;  /* 0x000000015f477819 */ /* 0x040fe200000006ff */
[C---:B------:R-:W-:Y:S01]  /*38b0*/  IMAD R131, R95.reuse, 0x70, RZ ;  /* 0x000000705f837824 */ /* 0x040fe200078e02ff */
[-C--:B------:R-:W-:Y:S01]  /*38c0*/  LEA.HI.X.SX32 R169, R180, R3.reuse, 0x1, P4 ;  /* 0x00000003b4a97211 */ /* 0x080fe200020f0eff */
[----:B------:R-:W-:Y:S01]  /*38d0*/  IMAD R74, R95, 0x32, RZ ;  /* 0x000000325f4a7824 */ /* 0x000fe200078e02ff */
[-C--:B------:R-:W-:Y:S01]  /*38e0*/  IADD3 R146, P4, PT, R147, R2.reuse, RZ ;  /* 0x0000000293927210 */ /* 0x080fe20007f9e0ff */
[----:B------:R-:W-:Y:S01]  /*38f0*/  IMAD R160, R95, 0x38, RZ ;  /* 0x000000385fa07824 */ /* 0x000fe200078e02ff */
[-C--:B------:R-:W-:Y:S01]  /*3900*/  LEA.HI.X.SX32 R139, R73, R3.reuse, 0x1, P5 ;  /* 0x00000003498b7211 */ /* 0x080fe200028f0eff */
[----:B------:R-:W-:Y:S01]  /*3910*/  IMAD R72, R95, 0x12, RZ ;  /* 0x000000125f487824 */ /* 0x000fe200078e02ff */
[-C--:B------:R-:W-:Y:S01]  /*3920*/  IADD3 R196, P5, PT, R71, R2.reuse, RZ ;  /* 0x0000000247c47210 */ /* 0x080fe20007fbe0ff */
[C---:B------:R-:W-:Y:S01]  /*3930*/  IMAD R73, R95.reuse, 0x22, RZ ;  /* 0x000000225f497824 */ /* 0x040fe200078e02ff */
[-C--:B------:R-:W-:Y:S01]  /*3940*/  LEA.HI.X.SX32 R147, R170, R3.reuse, 0x1, P4 ;  /* 0x00000003aa937211 */ /* 0x080fe200020f0eff */
[----:B------:R-:W-:Y:S01]  /*3950*/  IMAD R83, R95, 0x19, RZ ;  /* 0x000000195f537824 */ /* 0x000fe200078e02ff */
[-C--:B------:R-:W-:Y:S01]  /*3960*/  IADD3 R130, P4, PT, R131, R2.reuse, RZ ;  /* 0x0000000283827210 */ /* 0x080fe20007f9e0ff */
[C---:B------:R-:W-:Y:S01]  /*3970*/  IMAD R145, R95.reuse, 0x52, RZ ;  /* 0x000000525f917824 */ /* 0x040fe200078e02ff */
[CC--:B------:R-:W-:Y:S01]  /*3980*/  LEA.HI.X.SX32 R197, R95.reuse, R3.reuse, 0x1, P5 ;  /* 0x000000035fc57211 */ /* 0x0c0fe200028f0eff */
[C---:B------:R-:W-:Y:S01]  /*3990*/  IMAD R77, R95.reuse, 0x9, RZ ;  /* 0x000000095f4d7824 */ /* 0x040fe200078e02ff */
[-C--:B------:R-:W-:Y:S01]  /*39a0*/  IADD3 R166, P5, PT, R74, R2.reuse, RZ ;  /* 0x000000024aa67210 */ /* 0x080fe20007fbe0ff */
[C---:B------:R-:W-:Y:S01]  /*39b0*/  IMAD R89, R95.reuse, 0x11, RZ ;  /* 0x000000115f597824 */ /* 0x040fe200078e02ff */
[-C--:B------:R-:W-:Y:S01]  /*39c0*/  LEA.HI.X.SX32 R131, R160, R3.reuse, 0x1, P4 ;  /* 0x00000003a0837211 */ /* 0x080fe200020f0eff */
[C---:B------:R-:W-:Y:S01]  /*39d0*/  IMAD R157, R95.reuse, 0x42, RZ ;  /* 0x000000425f9d7824 */ /* 0x040fe200078e02ff */
[-C--:B------:R-:W-:Y:S01]  /*39e0*/  IADD3 R186, P6, PT, R72, R2.reuse, RZ ;  /* 0x0000000248ba7210 */ /* 0x080fe20007fde0ff */
[----:B------:R-:W-:Y:S01]  /*39f0*/  IMAD R80, R95, 0x29, RZ ;  /* 0x000000295f507824 */ /* 0x000fe200078e02ff */
[-C--:B------:R-:W-:Y:S01]  /*3a00*/  IADD3 R176, P4, PT, R73, R2.reuse, RZ ;  /* 0x0000000249b07210 */ /* 0x080fe20007f9e0ff */
[----:B------:R-:W-:Y:S01]  /*3a10*/  IMAD R128, R95, 0x72, RZ ;  /* 0x000000725f807824 */ /* 0x000fe200078e02ff */
[-C--:B------:R-:W-:Y:S01]  /*3a20*/  LEA.HI.X.SX32 R167, R83, R3.reuse, 0x1, P5 ;  /* 0x0000000353a77211 */ /* 0x080fe200028f0eff */
[----:B------:R-:W-:Y:S01]  /*3a30*/  IMAD R136, R95, 0x62, RZ ;  /* 0x000000625f887824 */ /* 0x000fe200078e02ff */
[-C--:B------:R-:W-:Y:S01]  /*3a40*/  IADD3 R144, P5, PT, R145, R2.reuse, RZ ;  /* 0x0000000291907210 */ /* 0x080fe20007fbe0ff */
[----:B------:R-:W-:Y:S01]  /*3a50*/  IMAD R97, R95, 0x24, RZ ;  /* 0x000000245f617824 */ /* 0x000fe200078e02ff */
[-C--:B------:R-:W-:Y:S01]  /*3a60*/  LEA.HI.X.SX32 R187, R77, R3.reuse, 0x1, P6 ;  /* 0x000000034dbb7211 */ /* 0x080fe200030f0eff */
[----:B------:R-:W-:Y:S01]  /*3a70*/  IMAD R77, R95, 0x21, RZ ;  /* 0x000000215f4d7824 */ /* 0x000fe200078e02ff */
[-C--:B------:R-:W-:Y:S01]  /*3a80*/  LEA.HI.X.SX32 R177, R89, R3.reuse, 0x1, P4 ;  /* 0x0000000359b17211 */ /* 0x080fe200020f0eff */
[----:B------:R-:W-:Y:S01]  /*3a90*/  IMAD R98, R95, 0x34, RZ ;  /* 0x000000345f627824 */ /* 0x000fe200078e02ff */
[-C--:B------:R-:W-:Y:S01]  /*3aa0*/  IADD3 R156, P4, PT, R157, R2.reuse, RZ ;  /* 0x000000029d9c7210 */ /* 0x080fe20007f9e0ff */
[C---:B------:R-:W-:Y:S01]  /*3ab0*/  IMAD R152, R95.reuse, 0x44, RZ ;  /* 0x000000445f987824 */ /* 0x040fe200078e02ff */
[-C--:B------:R-:W-:Y:S01]  /*3ac0*/  LEA.HI.X.SX32 R145, R80, R3.reuse, 0x1, P5 ;  /* 0x0000000350917211 */ /* 0x080fe200028f0eff */
[C---:B------:R-:W-:Y:S01]  /*3ad0*/  IMAD R80, R95.reuse, 0x39, RZ ;  /* 0x000000395f507824 */ /* 0x040fe200078e02ff */
[-C--:B------:R-:W-:Y:S01]  /*3ae0*/  IADD3 R128, P5, PT, R128, R2.reuse, RZ ;  /* 0x0000000280807210 */ /* 0x080fe20007fbe0ff */
[----:B------:R-:W-:Y:S01]  /*3af0*/  IMAD R96, R95, 0x14, RZ ;  /* 0x000000145f607824 */ /* 0x000fe200078e02ff */
[-C--:B------:R-:W-:Y:S01]  /*3b00*/  LEA.HI.X.SX32 R157, R77, R3.reuse, 0x1, P4 ;  /* 0x000000034d9d7211 */ /* 0x080fe200020f0eff */
[C---:B------:R-:W-:Y:S01]  /*3b10*/  IMAD R77, R95.reuse, 0x31, RZ ;  /* 0x000000315f4d7824 */ /* 0x040fe200078e02ff */
[-C--:B------:R-:W-:Y:S01]  /*3b20*/  IADD3 R136, P4, PT, R136, R2.reuse, RZ ;  /* 0x0000000288887210 */ /* 0x080fe20007f9e0ff */
[C---:B------:R-:W-:Y:S01]  /*3b30*/  IMAD R220, R95.reuse, 0x1a, RZ ;  /* 0x0000001a5fdc7824 */ /* 0x040fe200078e02ff */
[-C--:B------:R-:W-:Y:S01]  /*3b40*/  LEA.HI.X.SX32 R129, R80, R3.reuse, 0x1, P5 ;  /* 0x0000000350817211 */ /* 0x080fe200028f0eff */
[C---:B------:R-:W-:Y:S01]  /*3b50*/  IMAD R142, R95.reuse, 0x54, RZ ;  /* 0x000000545f8e7824 */ /* 0x040fe200078e02ff */
[----:B------:R-:W-:Y:S01]  /*3b60*/  LEA R194, P5, R95, R2, 0x2 ;  /* 0x000000025fc27211 */ /* 0x000fe200078a10ff */
[----:B------:R-:W4:Y:S01]  /*3b70*/  @P2 LDG.E.U16 R88, desc[UR28][R168.64] ;  /* 0x0000001ca8582981 */ /* 0x000f22000c1e1500 */
[----:B------:R-:W-:-:S02]  /*3b80*/  LEA.HI.X.SX32 R137, R77, R3, 0x1, P4 ;  /* 0x000000034d897211 */ /* 0x000fc400020f0eff */
[-C--:B------:R-:W-:Y:S01]  /*3b90*/  IADD3 R174, P4, PT, R97, R2.reuse, RZ ;  /* 0x0000000261ae7210 */ /* 0x080fe20007f9e0ff */
[----:B------:R-:W4:Y:S01]  /*3ba0*/  @P2 LDG.E.U16 R85, desc[UR28][R158.64] ;  /* 0x0000001c9e552981 */ /* 0x000f22000c1e1500 */
[-C--:B------:R-:W-:Y:S02]  /*3bb0*/  LEA.HI.X.SX32 R195, R71, R3.reuse, 0x1, P5 ;  /* 0x0000000347c37211 */ /* 0x080fe400028f0eff */
[-C--:B------:R-:W-:Y:S01]  /*3bc0*/  IADD3 R164, P5, PT, R98, R2.reuse, RZ ;  /* 0x0000000262a47210 */ /* 0x080fe20007fbe0ff */
[----:B------:R-:W4:Y:S01]  /*3bd0*/  @P2 LDG.E.U16 R82, desc[UR28][R146.64] ;  /* 0x0000001c92522981 */ /* 0x000f22000c1e1500 */
[-C--:B------:R-:W-:Y:S01]  /*3be0*/  LEA.HI.X.SX32 R175, R72, R3.reuse, 0x1, P4 ;  /* 0x0000000348af7211 */ /* 0x080fe200020f0eff */
[C---:B------:R-:W-:Y:S01]  /*3bf0*/  IMAD R116, R95.reuse, 0xa, RZ ;  /* 0x0000000a5f747824 */ /* 0x040fe200078e02ff */
[-C--:B------:R-:W-:Y:S01]  /*3c00*/  IADD3 R152, P4, PT, R152, R2.reuse, RZ ;  /* 0x0000000298987210 */ /* 0x080fe20007f9e0ff */
[----:B------:R-:W4:Y:S01]  /*3c10*/  @P2 LDG.E.U16 R79, desc[UR28][R138.64] ;  /* 0x0000001c8a4f2981 */ /* 0x000f22000c1e1500 */
[C---:B------:R-:W-:Y:S01]  /*3c20*/  IMAD R134, R95.reuse, 0x64, RZ ;  /* 0x000000645f867824 */ /* 0x040fe200078e02ff */
[----:B------:R-:W-:Y:S01]  /*3c30*/  PRMT R78, RZ, 0x7610, R78 ;  /* 0x00007610ff4e7816 */ /* 0x000fe2000000004e */
[C---:B------:R-:W-:Y:S01]  /*3c40*/  IMAD R221, R95.reuse, 0x2a, RZ ;  /* 0x0000002a5fdd7824 */ /* 0x040fe200078e02ff */
[----:B------:R-:W4:Y:S01]  /*3c50*/  @P2 LDG.E.U16 R76, desc[UR28][R130.64] ;  /* 0x0000001c824c2981 */ /* 0x000f22000c1e1500 */
[----:B------:R-:W-:Y:S01]  /*3c60*/  IADD3 R184, P6, PT, R96, R2, RZ ;  /* 0x0000000260b87210 */ /* 0x000fe20007fde0ff */
[----:B------:R-:W-:Y:S01]  /*3c70*/  IMAD R126, R95, 0x74, RZ ;  /* 0x000000745f7e7824 */ /* 0x000fe200078e02ff */
[----:B------:R-:W-:Y:S01]  /*3c80*/  LEA.HI.X.SX32 R165, R220, R3, 0x1, P5 ;  /* 0x00000003dca57211 */ /* 0x000fe200028f0eff */
[----:B------:R-:W4:Y:S01]  /*3c90*/  @P2 LDG.E.U16 R94, desc[UR28][R196.64] ;  /* 0x0000001cc45e2981 */ /* 0x000f22000c1e1500 */
[----:B------:R-:W-:-:S02]  /*3ca0*/  PRMT R75, RZ, 0x7610, R75 ;  /* 0x00007610ff4b7816 */ /* 0x000fc4000000004b */
[----:B------:R-:W-:Y:S01]  /*3cb0*/  IADD3 R142, P5, PT, R142, R2, RZ ;  /* 0x000000028e8e7210 */ /* 0x000fe20007fbe0ff */
[----:B------:R-:W4:Y:S01]  /*3cc0*/  @P2 LDG.E.U16 R92, desc[UR28][R186.64] ;  /* 0x0000001cba5c2981 */ /* 0x000f22000c1e1500 */
[----:B------:R-:W-:Y:S02]  /*3cd0*/  PRMT R93, RZ, 0x7610, R93 ;  /* 0x00007610ff5d7816 */ /* 0x000fe4000000005d */
[----:B------:R-:W-:Y:S01]  /*3ce0*/  PRMT R91, RZ, 0x7610, R91 ;  /* 0x00007610ff5b7816 */ /* 0x000fe2000000005b */
[----:B------:R-:W4:Y:S01]  /*3cf0*/  @P2 LDG.E.U16 R90, desc[UR28][R176.64] ;  /* 0x0000001cb05a2981 */ /* 0x000f22000c1e1500 */
[-C--:B------:R-:W-:Y:S01]  /*3d00*/  LEA.HI.X.SX32 R153, R73, R3.reuse, 0x1, P4 ;  /* 0x0000000349997211 */ /* 0x080fe200020f0eff */
[----:B------:R-:W-:Y:S01]  /*3d10*/  IMAD R99, R95, 0x3a, RZ ;  /* 0x0000003a5f637824 */ /* 0x000fe200078e02ff */
[----:B------:R-:W-:Y:S01]  /*3d20*/  PRMT R89, RZ, 0x7610, R89 ;  /* 0x00007610ff597816 */ /* 0x000fe20000000059 */
[----:B------:R-:W4:Y:S01]  /*3d30*/  @P2 LDG.E.U16 R87, desc[UR28][R166.64] ;  /* 0x0000001ca6572981 */ /* 0x000f22000c1e1500 */
[----:B------:R-:W-:-:S02]  /*3d40*/  LEA.HI.X.SX32 R185, R116, R3, 0x1, P6 ;  /* 0x0000000374b97211 */ /* 0x000fc400030f0eff */
[-C--:B------:R-:W-:Y:S01]  /*3d50*/  IADD3 R134, P4, PT, R134, R2.reuse, RZ ;  /* 0x0000000286867210 */ /* 0x080fe20007f9e0ff */
[----:B------:R-:W4:Y:S01]  /*3d60*/  @P2 LDG.E.U16 R84, desc[UR28][R156.64] ;  /* 0x0000001c9c542981 */ /* 0x000f22000c1e1500 */
[----:B------:R-:W-:Y:S02]  /*3d70*/  PRMT R86, RZ, 0x7610, R86 ;  /* 0x00007610ff567816 */ /* 0x000fe40000000056 */
[----:B------:R-:W-:Y:S01]  /*3d80*/  LEA.HI.X.SX32 R143, R221, R3, 0x1, P5 ;  /* 0x00000003dd8f7211 */ /* 0x000fe200028f0eff */
[----:B------:R-:W4:Y:S01]  /*3d90*/  @P2 LDG.E.U16 R81, desc[UR28][R144.64] ;  /* 0x0000001c90512981 */ /* 0x000f22000c1e1500 */
[----:B------:R-:W-:Y:S02]  /*3da0*/  PRMT R83, RZ, 0x7610, R83 ;  /* 0x00007610ff537816 */ /* 0x000fe40000000053 */
[----:B------:R-:W-:Y:S01]  /*3db0*/  IADD3 R126, P5, PT, R126, R2, RZ ;  /* 0x000000027e7e7210 */ /* 0x000fe20007fbe0ff */
[----:B------:R-:W4:Y:S01]  /*3dc0*/  @P2 LDG.E.U16 R78, desc[UR28][R136.64] ;  /* 0x0000001c884e2981 */ /* 0x000f22000c1e1500 */
[----:B------:R-:W-:-:S02]  /*3dd0*/  PRMT R80, RZ, 0x7610, R80 ;  /* 0x00007610ff507816 */ /* 0x000fc40000000050 */
[----:B------:R-:W-:Y:S01]  /*3de0*/  PRMT R77, RZ, 0x7610, R77 ;  /* 0x00007610ff4d7816 */ /* 0x000fe2000000004d */
[----:B------:R-:W4:Y:S01]  /*3df0*/  @P2 LDG.E.U16 R75, desc[UR28][R128.64] ;  /* 0x0000001c804b2981 */ /* 0x000f22000c1e1500 */
[-C--:B------:R-:W-:Y:S02]  /*3e00*/  LEA.HI.X.SX32 R135, R74, R3.reuse, 0x1, P4 ;  /* 0x000000034a877211 */ /* 0x080fe400020f0eff */
[----:B------:R-:W-:Y:S01]  /*3e10*/  PRMT R74, RZ, 0x7610, R74 ;  /* 0x00007610ff4a7816 */ /* 0x000fe2000000004a */
[----:B------:R-:W4:Y:S01]  /*3e20*/  @P2 LDG.E.U16 R93, desc[UR28][R194.64] ;  /* 0x0000001cc25d2981 */ /* 0x000f22000c1e1500 */
[----:B------:R-:W-:-:S03]  /*3e30*/  LEA.HI.X.SX32 R127, R99, R3, 0x1, P5 ;  /* 0x00000003637f7211 */ /* 0x000fc600028f0eff */
[----:B------:R-:W4:Y:S04]  /*3e40*/  @P2 LDG.E.U16 R91, desc[UR28][R184.64] ;  /* 0x0000001cb85b2981 */ /* 0x000f28000c1e1500 */
[----:B------:R-:W4:Y:S04]  /*3e50*/  @P2 LDG.E.U16 R89, desc[UR28][R174.64] ;  /* 0x0000001cae592981 */ /* 0x000f28000c1e1500 */
[----:B------:R-:W4:Y:S04]  /*3e60*/  @P2 LDG.E.U16 R86, desc[UR28][R164.64] ;  /* 0x0000001ca4562981 */ /* 0x000f28000c1e1500 */
[----:B------:R-:W4:Y:S04]  /*3e70*/  @P2 LDG.E.U16 R83, desc[UR28][R152.64] ;  /* 0x0000001c98532981 */ /* 0x000f28000c1e1500 */
[----:B------:R-:W4:Y:S04]  /*3e80*/  @P2 LDG.E.U16 R80, desc[UR28][R142.64] ;  /* 0x0000001c8e502981 */ /* 0x000f28000c1e1500 */
[----:B------:R-:W4:Y:S04]  /*3e90*/  @P2 LDG.E.U16 R77, desc[UR28][R134.64] ;  /* 0x0000001c864d2981 */ /* 0x000f28000c1e1500 */
[----:B------:R-:W4:Y:S01]  /*3ea0*/  @P2 LDG.E.U16 R74, desc[UR28][R126.64] ;  /* 0x0000001c7e4a2981 */ /* 0x000f22000c1e1500 */
[----:B------:R-:W0:Y:S01]  /*3eb0*/  S2R R99, SR_TID.X ;  /* 0x0000000000637919 */ /* 0x000e220000002100 */
[----:B------:R-:W-:-:S05]  /*3ec0*/  FMUL R71, R67, UR4 ;  /* 0x0000000443477c20 */ /* 0x000fca0008400000 */
[----:B------:R-:W-:-:S05]  /*3ed0*/  FMNMX R124, R71, R124, !PT ;  /* 0x0000007c477c7209 */ /* 0x000fca0007800000 */
[----:B------:R-:W1:Y:S01]  /*3ee0*/  SHFL.BFLY PT, R71, R124, 0x10, 0x1f ;  /* 0x0e001f007c477f89 */ /* 0x000e6200000e0000 */
[C---:B------:R-:W-:Y:S02]  /*3ef0*/  IMAD R218, R95.reuse, 0x6, RZ ;  /* 0x000000065fda7824 */ /* 0x040fe400078e02ff */
[----:B------:R-:W-:-:S03]  /*3f00*/  IMAD R219, R95, 0x16, RZ ;  /* 0x000000165fdb7824 */ /* 0x000fc600078e02ff */
[----:B------:R-:W-:Y:S02]  /*3f10*/  IADD3 R192, P4, PT, R218, R2, RZ ;  /* 0x00000002dac07210 */ /* 0x000fe40007f9e0ff */
[----:B0-----:R-:W-:-:S04]  /*3f20*/  LOP3.LUT R72, R99, 0x40, RZ, 0xc0, !PT ;  /* 0x0000004063487812 */ /* 0x001fc800078ec0ff */
[----:B------:R-:W-:-:S05]  /*3f30*/  LEA R0, R72, R0, 0x7 ;  /* 0x0000000048007211 */ /* 0x000fca00078e38ff */
[----:B-1----:R0:W-:Y:S01]  /*3f40*/  STS.U16 [R0+UR14], R68 ;  /* 0x0000004400007988 */ /* 0x0021e2000800040e */
[----:B------:R-:W-:Y:S01]  /*3f50*/  IMAD R115, R95, 0xc, RZ ;  /* 0x0000000c5f737824 */ /* 0x000fe200078e02ff */
[----:B------:R-:W-:Y:S01]  /*3f60*/  IADD3 R182, P6, PT, R219, R2, RZ ;  /* 0x00000002dbb67210 */ /* 0x000fe20007fde0ff */
[C---:B------:R-:W-:Y:S01]  /*3f70*/  IMAD R102, R95.reuse, 0x36, RZ ;  /* 0x000000365f667824 */ /* 0x040fe200078e02ff */
[----:B--2---:R1:W-:Y:S01]  /*3f80*/  STS.U16 [R0+UR14+0x400], R70 ;  /* 0x0004004600007988 */ /* 0x0043e2000800040e */
[C---:B0-----:R-:W-:Y:S02]  /*3f90*/  IMAD R68, R95.reuse, 0x3, RZ ;  /* 0x000000035f447824 */ /* 0x041fe400078e02ff */
[----:B-1----:R-:W-:-:S03]  /*3fa0*/  IMAD R70, R95, 0xb, RZ ;  /* 0x0000000b5f467824 */ /* 0x002fc600078e02ff */
[-C--:B------:R-:W-:Y:S02]  /*3fb0*/  LEA.HI.X.SX32 R193, R68, R3.reuse, 0x1, P4 ;  /* 0x0000000344c17211 */ /* 0x080fe400020f0eff */
[-C--:B------:R-:W-:Y:S01]  /*3fc0*/  IADD3 R180, P4, PT, R180, R2.reuse, RZ ;  /* 0x00000002b4b47210 */ /* 0x080fe20007f9e0ff */
[C---:B------:R-:W-:Y:S01]  /*3fd0*/  IMAD R72, R95.reuse, 0x1b, RZ ;  /* 0x0000001b5f487824 */ /* 0x040fe200078e02ff */
[-C--:B------:R-:W-:Y:S01]  /*3fe0*/  LEA.HI.X.SX32 R183, R70, R3.reuse, 0x1, P6 ;  /* 0x0000000346b77211 */ /* 0x080fe200030f0eff */
[----:B------:R-:W-:Y:S01]  /*3ff0*/  IMAD R148, R95, 0x48, RZ ;  /* 0x000000485f947824 */ /* 0x000fe200078e02ff */
[----:B------:R-:W-:Y:S01]  /*4000*/  LEA.HI.X.SX32 R181, R115, R3, 0x1, P4 ;  /* 0x0000000373b57211 */ /* 0x000fe200020f0eff */
[C---:B------:R-:W-:Y:S01]  /*4010*/  IMAD R150, R95.reuse, 0x46, RZ ;  /* 0x000000465f967824 */ /* 0x040fe200078e02ff */
[-C--:B------:R-:W-:Y:S01]  /*4020*/  IADD3 R162, P4, PT, R102, R2.reuse, RZ ;  /* 0x0000000266a27210 */ /* 0x080fe20007f9e0ff */
[----:B---3--:R0:W-:Y:S01]  /*4030*/  STS.U16 [R0+UR14+0x800], R69 ;  /* 0x0008004500007988 */ /* 0x0081e2000800040e */
[----:B------:R-:W-:Y:S01]  /*4040*/  IADD3 R170, P6, PT, R170, R2, RZ ;  /* 0x00000002aaaa7210 */ /* 0x000fe20007fde0ff */
[----:B------:R-:W-:Y:S01]  /*4050*/  IMAD R103, R95, 0x26, RZ ;  /* 0x000000265f677824 */ /* 0x000fe200078e02ff */
[----:B------:R-:W-:-:S02]  /*4060*/  FMNMX3 R124, R124, -INF , R71, !PT ;  /* 0xff8000007c7c7876 */ /* 0x000fc40007800047 */
[CC--:B------:R-:W-:Y:S01]  /*4070*/  LEA R190, P5, R95.reuse, R2.reuse, 0x3 ;  /* 0x000000025fbe7211 */ /* 0x0c0fe200078a18ff */
[C---:B------:R-:W-:Y:S01]  /*4080*/  IMAD R73, R95.reuse, 0x23, RZ ;  /* 0x000000235f497824 */ /* 0x040fe200078e02ff */
[-C--:B------:R-:W-:Y:S01]  /*4090*/  LEA.HI.X.SX32 R163, R72, R3.reuse, 0x1, P4 ;  /* 0x0000000348a37211 */ /* 0x080fe200020f0eff */
[C---:B------:R-:W-:Y:S01]  /*40a0*/  IMAD R132, R95.reuse, 0x66, RZ ;  /* 0x000000665f847824 */ /* 0x040fe200078e02ff */
[C---:B0-----:R-:W-:Y:S02]  /*40b0*/  SHF.L.U32 R69, R95.reuse, 0x2, RZ ;  /* 0x000000025f457819 */ /* 0x041fe400000006ff */
[-C--:B------:R-:W-:Y:S02]  /*40c0*/  LEA.HI.X.SX32 R171, R96, R3.reuse, 0x1, P6 ;  /* 0x0000000360ab7211 */ /* 0x080fe400030f0eff */
[-C--:B------:R-:W-:Y:S01]  /*40d0*/  IADD3 R148, P4, PT, R148, R2.reuse, RZ ;  /* 0x0000000294947210 */ /* 0x080fe20007f9e0ff */
[----:B------:R-:W-:Y:S01]  /*40e0*/  IMAD R71, R95, 0x13, RZ ;  /* 0x000000135f477824 */ /* 0x000fe200078e02ff */
[-C--:B------:R-:W-:Y:S01]  /*40f0*/  IADD3 R150, P6, PT, R150, R2.reuse, RZ ;  /* 0x0000000296967210 */ /* 0x080fe20007fde0ff */
[--C-:B------:R-:W-:Y:S01]  /*4100*/  FFMA R4, R4, UR4, -R124.reuse ;  /* 0x0000000404047c23 */ /* 0x100fe2000800087c */
[-C--:B------:R-:W-:Y:S01]  /*4110*/  LEA.HI.X.SX32 R191, R69, R3.reuse, 0x1, P5 ;  /* 0x0000000345bf7211 */ /* 0x080fe200028f0eff */
[----:B------:R-:W-:Y:S01]  /*4120*/  IMAD R140, R95, 0x56, RZ ;  /* 0x000000565f8c7824 */ /* 0x000fe200078e02ff */
[-C--:B------:R-:W-:Y:S01]  /*4130*/  IADD3 R172, P5, PT, R103, R2.reuse, RZ ;  /* 0x0000000267ac7210 */ /* 0x080fe20007fbe0ff */
[----:B------:R-:W-:Y:S01]  /*4140*/  IMAD R100, R95, 0x33, RZ ;  /* 0x000000335f647824 */ /* 0x000fe200078e02ff */
[-C--:B------:R-:W-:Y:S01]  /*4150*/  LEA.HI.X.SX32 R149, R97, R3.reuse, 0x1, P4 ;  /* 0x0000000361957211 */ /* 0x080fe200020f0eff */
[----:B------:R-:W-:Y:S01]  /*4160*/  FFMA R9, R9, UR4, -R124 ;  /* 0x0000000409097c23 */ /* 0x000fe2000800087c */
[----:B------:R-:W-:Y:S01]  /*4170*/  IMAD R118, R95, 0x76, RZ ;  /* 0x000000765f767824 */ /* 0x000fe200078e02ff */
[-C--:B------:R-:W-:Y:S01]  /*4180*/  LEA.HI.X.SX32 R151, R73, R3.reuse, 0x1, P6 ;  /* 0x0000000349977211 */ /* 0x080fe200030f0eff */
[----:B------:R-:W-:Y:S01]  /*4190*/  FMUL R4, R4, 1.4426950216293334961 ;  /* 0x3fb8aa3b04047820 */ /* 0x000fe20000400000 */
[----:B------:R-:W-:Y:S01]  /*41a0*/  IADD3 R132, P4, PT, R132, R2, RZ ;  /* 0x0000000284847210 */ /* 0x000fe20007f9e0ff */
[----:B------:R-:W-:Y:S01]  /*41b0*/  IMAD R99, R95, 0x2b, RZ ;  /* 0x0000002b5f637824 */ /* 0x000fe200078e02ff */
[----:B------:R-:W-:Y:S01]  /*41c0*/  PRMT R73, RZ, 0x7610, R73 ;  /* 0x00007610ff497816 */ /* 0x000fe20000000049 */
[----:B------:R-:W-:Y:S01]  /*41d0*/  FMUL R9, R9, 1.4426950216293334961 ;  /* 0x3fb8aa3b09097820 */ /* 0x000fe20000400000 */
[----:B------:R-:W-:-:S02]  /*41e0*/  LEA.HI.X.SX32 R173, R71, R3, 0x1, P5 ;  /* 0x0000000347ad7211 */ /* 0x000fc400028f0eff */
[----:B------:R-:W-:Y:S01]  /*41f0*/  PRMT R72, RZ, 0x7610, R72 ;  /* 0x00007610ff487816 */ /* 0x000fe20000000048 */
[----:B------:R-:W-:Y:S01]  /*4200*/  IMAD R101, R95, 0x3b, RZ ;  /* 0x0000003b5f657824 */ /* 0x000fe200078e02ff */
[-C--:B------:R-:W-:Y:S01]  /*4210*/  IADD3 R140, P6, PT, R140, R2.reuse, RZ ;  /* 0x000000028c8c7210 */ /* 0x080fe20007fde0ff */
[----:B------:R0:W-:Y:S01]  /*4220*/  MUFU.EX2 R114, R4 ;  /* 0x0000000400727308 */ /* 0x0001e20000000800 */
[----:B------:R-:W-:Y:S01]  /*4230*/  PRMT R71, RZ, 0x7610, R71 ;  /* 0x00007610ff477816 */ /* 0x000fe20000000047 */
[----:B------:R-:W2:Y:S01]  /*4240*/  @P2 LDG.E.U16 R73, desc[UR28][R192.64] ;  /* 0x0000001cc0492981 */ /* 0x000ea2000c1e1500 */
[----:B------:R-:W-:Y:S02]  /*4250*/  LEA.HI.X.SX32 R133, R100, R3, 0x1, P4 ;  /* 0x0000000364857211 */ /* 0x000fe400020f0eff */
[----:B------:R-:W-:Y:S01]  /*4260*/  PRMT R70, RZ, 0x7610, R70 ;  /* 0x00007610ff467816 */ /* 0x000fe20000000046 */
[----:B------:R-:W3:Y:S01]  /*4270*/  @P2 LDG.E.U16 R72, desc[UR28][R182.64] ;  /* 0x0000001cb6482981 */ /* 0x000ee2000c1e1500 */
[----:B------:R-:W-:-:S02]  /*4280*/  IADD3 R118, P4, PT, R118, R2, RZ ;  /* 0x0000000276767210 */ /* 0x000fc40007f9e0ff */
[----:B------:R-:W-:Y:S01]  /*4290*/  PRMT R69, RZ, 0x7610, R69 ;  /* 0x00007610ff457816 */ /* 0x000fe20000000045 */
[----:B0-----:R-:W-:Y:S01]  /*42a0*/  FFMA R4, R12, UR4, -R124 ;  /* 0x000000040c047c23 */ /* 0x001fe2000800087c */
[----:B------:R-:W-:Y:S01]  /*42b0*/  PRMT R68, RZ, 0x7610, R68 ;  /* 0x00007610ff447816 */ /* 0x000fe20000000044 */
[----:B------:R0:W-:Y:S01]  /*42c0*/  MUFU.EX2 R109, R9 ;  /* 0x00000009006d7308 */ /* 0x0001e20000000800 */
[-C--:B------:R-:W-:Y:S01]  /*42d0*/  LEA.HI.X.SX32 R141, R99, R3.reuse, 0x1, P6 ;  /* 0x00000003638d7211 */ /* 0x080fe200030f0eff */
[----:B------:R-:W2:Y:S01]  /*42e0*/  @P2 LDG.E.U16 R71, desc[UR28][R172.64] ;  /* 0x0000001cac472981 */ /* 0x000ea2000c1e1500 */
[----:B------:R-:W-:Y:S02]  /*42f0*/  PRMT R12, RZ, 0x7610, R12 ;  /* 0x00007610ff0c7816 */ /* 0x000fe4000000000c */
[----:B------:R-:W-:Y:S01]  /*4300*/  LEA.HI.X.SX32 R119, R101, R3, 0x1, P4 ;  /* 0x0000000365777211 */ /* 0x000fe200020f0eff */
[----:B------:R-:W2:Y:S01]  /*4310*/  @P2 LDG.E.U16 R70, desc[UR28][R162.64] ;  /* 0x0000001ca2462981 */ /* 0x000ea2000c1e1500 */
[----:B0-----:R-:W-:-:S03]  /*4320*/  PRMT R9, RZ, 0x7610, R9 ;  /* 0x00007610ff097816 */ /* 0x001fc60000000009 */
[----:B------:R-:W2:Y:S04]  /*4330*/  @P2 LDG.E.U16 R69, desc[UR28][R150.64] ;  /* 0x0000001c96452981 */ /* 0x000ea8000c1e1500 */
[----:B------:R-:W2:Y:S04]  /*4340*/  @P2 LDG.E.U16 R68, desc[UR28][R140.64] ;  /* 0x0000001c8c442981 */ /* 0x000ea8000c1e1500 */
[----:B------:R-:W2:Y:S04]  /*4350*/  @P2 LDG.E.U16 R12, desc[UR28][R132.64] ;  /* 0x0000001c840c2981 */ /* 0x000ea8000c1e1500 */
[----:B------:R-:W2:Y:S01]  /*4360*/  @P2 LDG.E.U16 R9, desc[UR28][R118.64] ;  /* 0x0000001c76092981 */ /* 0x000ea2000c1e1500 */
[----:B------:R-:W-:-:S02]  /*4370*/  IMAD R120, R95, 0x68, RZ ;  /* 0x000000685f787824 */ /* 0x000fc400078e02ff */
[--C-:B------:R-:W-:Y:S01]  /*4380*/  FFMA R6, R6, UR4, -R124.reuse ;  /* 0x0000000406067c23 */ /* 0x100fe2000800087c */
[----:B------:R-:W-:Y:S01]  /*4390*/  FMUL R4, R4, 1.4426950216293334961 ;  /* 0x3fb8aa3b04047820 */ /* 0x000fe20000400000 */
[--C-:B------:R-:W-:Y:S01]  /*43a0*/  FFMA R7, R7, UR4, -R124.reuse ;  /* 0x0000000407077c23 */ /* 0x100fe2000800087c */
[----:B------:R-:W-:Y:S01]  /*43b0*/  FFMA R5, R5, UR4, -R124 ;  /* 0x0000000405057c23 */ /* 0x000fe2000800087c */
[----:B------:R-:W-:Y:S01]  /*43c0*/  IADD3 R120, P6, PT, R120, R2, RZ ;  /* 0x0000000278787210 */ /* 0x000fe20007fde0ff */
[----:B------:R-:W-:Y:S01]  /*43d0*/  FMUL R6, R6, 1.4426950216293334961 ;  /* 0x3fb8aa3b06067820 */ /* 0x000fe20000400000 */
[----:B------:R-:W-:Y:S01]  /*43e0*/  IMAD R122, R95, 0x58, RZ ;  /* 0x000000585f7a7824 */ /* 0x000fe200078e02ff */
[----:B------:R0:W-:Y:S01]  /*43f0*/  MUFU.EX2 R107, R4 ;  /* 0x00000004006b7308 */ /* 0x0001e20000000800 */
[----:B------:R-:W-:Y:S01]  /*4400*/  FMUL R7, R7, 1.4426950216293334961 ;  /* 0x3fb8aa3b07077820 */ /* 0x000fe20000400000 */
[----:B------:R-:W-:Y:S01]  /*4410*/  FMUL R5, R5, 1.4426950216293334961 ;  /* 0x3fb8aa3b05057820 */ /* 0x000fe20000400000 */
[----:B------:R-:W-:Y:S01]  /*4420*/  LEA.HI.X.SX32 R121, R98, R3, 0x1, P6 ;  /* 0x0000000362797211 */ /* 0x000fe200030f0eff */
[----:B------:R-:W-:-:S02]  /*4430*/  IMAD R154, R95, 0x1c, RZ ;  /* 0x0000001c5f9a7824 */ /* 0x000fc400078e02ff */
[--C-:B------:R-:W-:Y:S01]  /*4440*/  FFMA R10, R10, UR4, -R124.reuse ;  /* 0x000000040a0a7c23 */ /* 0x100fe2000800087c */
[-C--:B------:R-:W-:Y:S01]  /*4450*/  IADD3 R160, P5, PT, R160, R2.reuse, RZ ;  /* 0x00000002a0a07210 */ /* 0x080fe20007fbe0ff */
[----:B------:R-:W-:Y:S01]  /*4460*/  FFMA R8, R8, UR4, -R124 ;  /* 0x0000000408087c23 */ /* 0x000fe2000800087c */
[----:B------:R1:W-:Y:S01]  /*4470*/  MUFU.EX2 R113, R6 ;  /* 0x0000000600717308 */ /* 0x0003e20000000800 */
[----:B0-----:R-:W-:Y:S01]  /*4480*/  PRMT R4, RZ, 0x7610, R4 ;  /* 0x00007610ff047816 */ /* 0x001fe20000000004 */
[----:B------:R-:W-:Y:S01]  /*4490*/  IMAD R155, R95, 0x2c, RZ ;  /* 0x0000002c5f9b7824 */ /* 0x000fe200078e02ff */
[----:B------:R-:W-:Y:S01]  /*44a0*/  IADD3 R122, P6, PT, R122, R2, RZ ;  /* 0x000000027a7a7210 */ /* 0x000fe20007fde0ff */
[----:B------:R-:W-:Y:S01]  /*44b0*/  FFMA R11, R11, UR4, -R124 ;  /* 0x000000040b0b7c23 */ /* 0x000fe2000800087c */
[----:B------:R-:W-:Y:S01]  /*44c0*/  FMUL R10, R10, 1.4426950216293334961 ;  /* 0x3fb8aa3b0a0a7820 */ /* 0x000fe20000400000 */
[-C--:B------:R-:W-:Y:S02]  /*44d0*/  LEA.HI.X.SX32 R161, R154, R3.reuse, 0x1, P5 ;  /* 0x000000039aa17211 */ /* 0x080fe400028f0eff */
[----:B------:R0:W-:Y:S01]  /*44e0*/  MUFU.EX2 R111, R7 ;  /* 0x00000007006f7308 */ /* 0x0001e20000000800 */
[----:B-1----:R-:W-:Y:S01]  /*44f0*/  PRMT R6, RZ, 0x7610, R6 ;  /* 0x00007610ff067816 */ /* 0x002fe20000000006 */
[----:B------:R-:W-:Y:S01]  /*4500*/  FMUL R8, R8, 1.4426950216293334961 ;  /* 0x3fb8aa3b08087820 */ /* 0x000fe20000400000 */
[----:B------:R-:W2:Y:S01]  /*4510*/  @P2 LDG.E.U16 R4, desc[UR28][R120.64] ;  /* 0x0000001c78042981 */ /* 0x000ea2000c1e1500 */
[----:B------:R-:W-:Y:S01]  /*4520*/  LEA.HI.X.SX32 R123, R155, R3, 0x1, P6 ;  /* 0x000000039b7b7211 */ /* 0x000fe200030f0eff */
[----:B------:R-:W-:-:S02]  /*4530*/  FMUL R11, R11, 1.4426950216293334961 ;  /* 0x3fb8aa3b0b0b7820 */ /* 0x000fc40000400000 */
[----:B------:R-:W2:Y:S01]  /*4540*/  @P2 LDG.E.U16 R6, desc[UR28][R148.64] ;  /* 0x0000001c94062981 */ /* 0x000ea2000c1e1500 */
[----:B------:R1:W4:Y:S01]  /*4550*/  MUFU.EX2 R112, R5 ;  /* 0x0000000500707308 */ /* 0x0003220000000800 */
[----:B0-----:R-:W-:-:S06]  /*4560*/  PRMT R7, RZ, 0x7610, R7 ;  /* 0x00007610ff077816 */ /* 0x001fcc0000000007 */
[----:B------:R-:W2:Y:S01]  /*4570*/  @P2 LDG.E.U16 R7, desc[UR28][R160.64] ;  /* 0x0000001ca0072981 */ /* 0x000ea2000c1e1500 */
[----:B-1----:R-:W-:Y:S01]  /*4580*/  PRMT R5, RZ, 0x7610, R5 ;  /* 0x00007610ff057816 */ /* 0x002fe20000000005 */
[----:B------:R0:W-:Y:S05]  /*4590*/  MUFU.EX2 R108, R10 ;  /* 0x0000000a006c7308 */ /* 0x0001ea0000000800 */
[----:B------:R-:W2:Y:S03]  /*45a0*/  @P2 LDG.E.U16 R5, desc[UR28][R122.64] ;  /* 0x0000001c7a052981 */ /* 0x000ea6000c1e1500 */
[----:B------:R1:W4:Y:S01]  /*45b0*/  MUFU.EX2 R110, R8 ;  /* 0x00000008006e7308 */ /* 0x0003220000000800 */
[----:B0-----:R-:W-:-:S06]  /*45c0*/  PRMT R10, RZ, 0x7610, R10 ;  /* 0x00007610ff0a7816 */ /* 0x001fcc000000000a */
[----:B------:R-:W2:Y:S01]  /*45d0*/  @P2 LDG.E.U16 R10, desc[UR28][R180.64] ;  /* 0x0000001cb40a2981 */ /* 0x000ea2000c1e1500 */
[----:B------:R0:W4:Y:S01]  /*45e0*/  MUFU.EX2 R106, R11 ;  /* 0x0000000b006a7308 */ /* 0x0001220000000800 */
[----:B-1----:R-:W-:-:S06]  /*45f0*/  PRMT R8, RZ, 0x7610, R8 ;  /* 0x00007610ff087816 */ /* 0x002fcc0000000008 */
[----:B------:R-:W2:Y:S01]  /*4600*/  @P2 LDG.E.U16 R8, desc[UR28][R170.64] ;  /* 0x0000001caa082981 */ /* 0x000ea2000c1e1500 */
[----:B0-----:R-:W-:-:S06]  /*4610*/  PRMT R11, RZ, 0x7610, R11 ;  /* 0x00007610ff0b7816 */ /* 0x001fcc000000000b */
[----:B------:R-:W2:Y:S01]  /*4620*/  @P2 LDG.E.U16 R11, desc[UR28][R190.64] ;  /* 0x0000001cbe0b2981 */ /* 0x000ea2000c1e1500 */
[----:B------:R-:W-:Y:S01]  /*4630*/  FFMA R13, R13, UR4, -R124 ;  /* 0x000000040d0d7c23 */ /* 0x000fe2000800087c */
[----:B------:R-:W-:-:S03]  /*4640*/  LOP3.LUT R117, R0, 0x10, RZ, 0x3c, !PT ;  /* 0x0000001000757812 */ /* 0x000fc600078e3cff */
[----:B------:R-:W-:Y:S01]  /*4650*/  FMUL R13, R13, 1.4426950216293334961 ;  /* 0x3fb8aa3b0d0d7820 */ /* 0x000fe20000400000 */
[----:B----4-:R-:W-:Y:S04]  /*4660*/  STS.U16 [R0+UR14+0xc00], R88 ;  /* 0x000c005800007988 */ /* 0x010fe8000800040e */
[----:B------:R-:W-:Y:S01]  /*4670*/  STS.U16 [R0+UR14+0x1000], R85 ;  /* 0x0010005500007988 */ /* 0x000fe2000800040e */
[----:B------:R0:W1:Y:S03]  /*4680*/  MUFU.EX2 R105, R13 ;  /* 0x0000000d00697308 */ /* 0x0000660000000800 */
[----:B------:R-:W-:Y:S04]  /*4690*/  STS.U16 [R0+UR14+0x1400], R82 ;  /* 0x0014005200007988 */ /* 0x000fe8000800040e */
[----:B------:R-:W-:Y:S04]  /*46a0*/  STS.U16 [R0+UR14+0x1800], R79 ;  /* 0x0018004f00007988 */ /* 0x000fe8000800040e */
[----:B------:R-:W-:Y:S01]  /*46b0*/  STS.U16 [R0+UR14+0x1c00], R76 ;  /* 0x001c004c00007988 */ /* 0x000fe2000800040e */
[----:B0-----:R-:W-:-:S03]  /*46c0*/  LOP3.LUT R13, R0, 0x20, RZ, 0x3c, !PT ;  /* 0x00000020000d7812 */ /* 0x001fc600078e3cff */
[----:B------:R-:W-:Y:S04]  /*46d0*/  STS.U16 [R117+UR14+0x80], R94 ;  /* 0x0000805e75007988 */ /* 0x000fe8000800040e */
[----:B------:R-:W-:Y:S04]  /*46e0*/  STS.U16 [R117+UR14+0x480], R92 ;  /* 0x0004805c75007988 */ /* 0x000fe8000800040e */
[----:B------:R-:W-:Y:S01]  /*46f0*/  STS.U16 [R117+UR14+0x880], R90 ;  /* 0x0008805a75007988 */ /* 0x000fe2000800040e */
[--C-:B------:R-:W-:Y:S01]  /*4700*/  FFMA R14, R14, UR4, -R124.reuse ;  /* 0x000000040e0e7c23 */ /* 0x100fe2000800087c */
[--C-:B------:R-:W-:Y:S01]  /*4710*/  FFMA R15, R15, UR4, -R124.reuse ;  /* 0x000000040f0f7c23 */ /* 0x100fe2000800087c */
[--C-:B------:R-:W-:Y:S01]  /*4720*/  FFMA R16, R16, UR4, -R124.reuse ;  /* 0x0000000410107c23 */ /* 0x100fe2000800087c */
        /* <DEDUP_REMOVED lines=43> */
[----:B------:R-:W-:Y:S01]  /*49e0*/  FFMA R49, R49, UR4, -R124 ;  /* 0x0000000431317c23 */ /* 0x000fe2000800087c */
[----:B------:R-:W-:Y:S01]  /*49f0*/  STS.U16 [R13+UR14+0x1900], R77 ;  /* 0x0019004d0d007988 */ /* 0x000fe2000800040e */
[----:B------:R-:W-:Y:S01]  /*4a00*/  FMUL R14, R14, 1.4426950216293334961 ;  /* 0x3fb8aa3b0e0e7820 */ /* 0x000fe20000400000 */
[----:B------:R-:W-:Y:S01]  /*4a10*/  FMUL R15, R15, 1.4426950216293334961 ;  /* 0x3fb8aa3b0f0f7820 */ /* 0x000fe20000400000 */
[----:B------:R-:W-:Y:S01]  /*4a20*/  FMUL R16, R16, 1.4426950216293334961 ;  /* 0x3fb8aa3b10107820 */ /* 0x000fe20000400000 */
[----:B------:R0:W-:Y:S01]  /*4a30*/  STS.U16 [R13+UR14+0x1d00], R74 ;  /* 0x001d004a0d007988 */ /* 0x0001e2000800040e */
[----:B------:R-:W-:Y:S01]  /*4a40*/  FMUL R17, R17, 1.4426950216293334961 ;  /* 0x3fb8aa3b11117820 */ /* 0x000fe20000400000 */
        /* <DEDUP_REMOVED lines=8> */
[----:B0-----:R-:W-:Y:S01]  /*4ad0*/  FADD R13, R114, R112 ;  /* 0x00000070720d7221 */ /* 0x001fe20000000000 */
[----:B------:R-:W-:Y:S01]  /*4ae0*/  FMUL R26, R26, 1.4426950216293334961 ;  /* 0x3fb8aa3b1a1a7820 */ /* 0x000fe20000400000 */
[----:B------:R-:W-:Y:S01]  /*4af0*/  FMUL R27, R27, 1.4426950216293334961 ;  /* 0x3fb8aa3b1b1b7820 */ /* 0x000fe20000400000 */
[----:B------:R-:W-:Y:S01]  /*4b00*/  FMUL R28, R28, 1.4426950216293334961 ;  /* 0x3fb8aa3b1c1c7820 */ /* 0x000fe20000400000 */
[----:B------:R-:W-:Y:S01]  /*4b10*/  FADD R13, R113, R13 ;  /* 0x0000000d710d7221 */ /* 0x000fe20000000000 */
        /* <DEDUP_REMOVED lines=8> */
[----:B------:R-:W0:Y:S01]  /*4ba0*/  MUFU.EX2 R104, R14 ;  /* 0x0000000e00687308 */ /* 0x000e220000000800 */
[----:B------:R-:W-:Y:S01]  /*4bb0*/  FMUL R35, R35, 1.4426950216293334961 ;  /* 0x3fb8aa3b23237820 */ /* 0x000fe20000400000 */
[----:B------:R-:W-:Y:S01]  /*4bc0*/  FMUL R36, R36, 1.4426950216293334961 ;  /* 0x3fb8aa3b24247820 */ /* 0x000fe20000400000 */
[----:B------:R-:W-:Y:S01]  /*4bd0*/  FADD R13, R109, R13 ;  /* 0x0000000d6d0d7221 */ /* 0x000fe20000000000 */
[----:B------:R-:W-:Y:S01]  /*4be0*/  FMUL R37, R37, 1.4426950216293334961 ;  /* 0x3fb8aa3b25257820 */ /* 0x000fe20000400000 */
[----:B------:R-:W-:Y:S01]  /*4bf0*/  FMUL R38, R38, 1.4426950216293334961 ;  /* 0x3fb8aa3b26267820 */ /* 0x000fe20000400000 */
[----:B------:R-:W-:Y:S01]  /*4c00*/  FMUL R39, R39, 1.4426950216293334961 ;  /* 0x3fb8aa3b27277820 */ /* 0x000fe20000400000 */
[----:B------:R-:W-:Y:S01]  /*4c10*/  FADD R13, R108, R13 ;  /* 0x0000000d6c0d7221 */ /* 0x000fe20000000000 */
[----:B------:R-:W4:Y:S01]  /*4c20*/  MUFU.EX2 R103, R15 ;  /* 0x0000000f00677308 */ /* 0x000f220000000800 */
[----:B------:R-:W-:Y:S01]  /*4c30*/  FMUL R40, R40, 1.4426950216293334961 ;  /* 0x3fb8aa3b28287820 */ /* 0x000fe20000400000 */
[----:B------:R-:W-:Y:S01]  /*4c40*/  FMUL R41, R41, 1.4426950216293334961 ;  /* 0x3fb8aa3b29297820 */ /* 0x000fe20000400000 */
[----:B------:R-:W-:Y:S01]  /*4c50*/  FADD R13, R106, R13 ;  /* 0x0000000d6a0d7221 */ /* 0x000fe20000000000 */
[----:B------:R-:W-:Y:S01]  /*4c60*/  FMUL R42, R42, 1.4426950216293334961 ;  /* 0x3fb8aa3b2a2a7820 */ /* 0x000fe20000400000 */
[--C-:B------:R-:W-:Y:S01]  /*4c70*/  FFMA R50, R50, UR4, -R124.reuse ;  /* 0x0000000432327c23 */ /* 0x100fe2000800087c */
[--C-:B------:R-:W-:Y:S01]  /*4c80*/  FFMA R51, R51, UR4, -R124.reuse ;  /* 0x0000000433337c23 */ /* 0x100fe2000800087c */
[----:B------:R-:W-:Y:S01]  /*4c90*/  FADD R13, R107, R13 ;  /* 0x0000000d6b0d7221 */ /* 0x000fe20000000000 */
[----:B------:R-:W4:Y:S01]  /*4ca0*/  MUFU.EX2 R102, R16 ;  /* 0x0000001000667308 */ /* 0x000f220000000800 */
[--C-:B------:R-:W-:Y:S01]  /*4cb0*/  FFMA R52, R52, UR4, -R124.reuse ;  /* 0x0000000434347c23 */ /* 0x100fe2000800087c */
[--C-:B------:R-:W-:Y:S01]  /*4cc0*/  FFMA R53, R53, UR4, -R124.reuse ;  /* 0x0000000435357c23 */ /* 0x100fe2000800087c */
[----:B-1----:R-:W-:Y:S01]  /*4cd0*/  FADD R13, R105, R13 ;  /* 0x0000000d690d7221 */ /* 0x002fe20000000000 */
[--C-:B------:R-:W-:Y:S01]  /*4ce0*/  FFMA R54, R54, UR4, -R124.reuse ;  /* 0x0000000436367c23 */ /* 0x100fe2000800087c */
[--C-:B------:R-:W-:Y:S01]  /*4cf0*/  FFMA R55, R55, UR4, -R124.reuse ;  /* 0x0000000437377c23 */ /* 0x100fe2000800087c */
[--C-:B------:R-:W-:Y:S01]  /*4d00*/  FFMA R56, R56, UR4, -R124.reuse ;  /* 0x0000000438387c23 */ /* 0x100fe2000800087c */
[--C-:B------:R-:W-:Y:S01]  /*4d10*/  FFMA R57, R57, UR4, -R124.reuse ;  /* 0x0000000439397c23 */ /* 0x100fe2000800087c */
[----:B------:R-:W1:Y:S01]  /*4d20*/  MUFU.EX2 R101, R17 ;  /* 0x0000001100657308 */ /* 0x000e620000000800 */
[----:B0-----:R-:W-:Y:S01]  /*4d30*/  FADD R13, R104, R13 ;  /* 0x0000000d680d7221 */ /* 0x001fe20000000000 */
[--C-:B------:R-:W-:Y:S01]  /*4d40*/  FFMA R58, R58, UR4, -R124.reuse ;  /* 0x000000043a3a7c23 */ /* 0x100fe2000800087c */
[----:B------:R-:W-:Y:S01]  /*4d50*/  FFMA R63, R63, UR4, -R124 ;  /* 0x000000043f3f7c23 */ /* 0x000fe2000800087c */
[----:B------:R-:W0:Y:S04]  /*4d60*/  LDC R94, c[0x0][0x3d8] ;  /* 0x0000f600ff5e7b82 */ /* 0x000e280000000800 */
[----:B------:R-:W1:Y:S01]  /*4d70*/  MUFU.EX2 R100, R18 ;  /* 0x0000001200647308 */ /* 0x000e620000000800 */
[----:B----4-:R-:W-:Y:S01]  /*4d80*/  FADD R13, R103, R13 ;  /* 0x0000000d670d7221 */ /* 0x010fe20000000000 */
[----:B------:R-:W-:-:S02]  /*4d90*/  LOP3.LUT R252, R0, 0x40, RZ, 0x3c, !PT ;  /* 0x0000004000fc7812 */ /* 0x000fc400078e3cff */
[----:B------:R-:W-:Y:S01]  /*4da0*/  IADD3 R116, P5, PT, R116, R2, RZ ;  /* 0x0000000274747210 */ /* 0x000fe20007fbe0ff */
[----:B------:R-:W4:Y:S03]  /*4db0*/  LDC R83, c[0x0][0x3d8] ;  /* 0x0000f600ff537b82 */ /* 0x000f260000000800 */
[----:B------:R-:W1:Y:S01]  /*4dc0*/  MUFU.EX2 R99, R19 ;  /* 0x0000001300637308 */ /* 0x000e620000000800 */
[----:B------:R-:W-:-:S07]  /*4dd0*/  FADD R13, R102, R13 ;  /* 0x0000000d660d7221 */ /* 0x000fce0000000000 */
[----:B------:R-:W0:Y:S01]  /*4de0*/  MUFU.EX2 R98, R20 ;  /* 0x0000001400627308 */ /* 0x000e220000000800 */
[----:B-1----:R-:W-:-:S07]  /*4df0*/  FADD R13, R101, R13 ;  /* 0x0000000d650d7221 */ /* 0x002fce0000000000 */
[----:B------:R-:W1:Y:S01]  /*4e00*/  MUFU.EX2 R97, R21 ;  /* 0x0000001500617308 */ /* 0x000e620000000800 */
[----:B------:R-:W-:-:S07]  /*4e10*/  FADD R13, R100, R13 ;  /* 0x0000000d640d7221 */ /* 0x000fce0000000000 */
[----:B------:R-:W1:Y:S01]  /*4e20*/  MUFU.EX2 R96, R22 ;  /* 0x0000001600607308 */ /* 0x000e620000000800 */
[----:B------:R-:W-:-:S07]  /*4e30*/  FADD R13, R99, R13 ;  /* 0x0000000d630d7221 */ /* 0x000fce0000000000 */
[----:B------:R-:W3:Y:S01]  /*4e40*/  MUFU.EX2 R88, R23 ;  /* 0x0000001700587308 */ /* 0x000ee20000000800 */
[----:B0-----:R-:W-:-:S07]  /*4e50*/  FADD R13, R98, R13 ;  /* 0x0000000d620d7221 */ /* 0x001fce0000000000 */
[----:B------:R-:W0:Y:S01]  /*4e60*/  MUFU.EX2 R85, R24 ;  /* 0x0000001800557308 */ /* 0x000e220000000800 */
[----:B-1----:R-:W-:-:S07]  /*4e70*/  FADD R13, R97, R13 ;  /* 0x0000000d610d7221 */ /* 0x002fce0000000000 */
[----:B------:R-:W1:Y:S01]  /*4e80*/  MUFU.EX2 R14, R25 ;  /* 0x00000019000e7308 */ /* 0x000e620000000800 */
[----:B------:R-:W-:-:S07]  /*4e90*/  FADD R13, R96, R13 ;  /* 0x0000000d600d7221 */ /* 0x000fce0000000000 */
[----:B------:R-:W1:Y:S01]  /*4ea0*/  MUFU.EX2 R84, R26 ;  /* 0x0000001a00547308 */ /* 0x000e620000000800 */
[----:B---3--:R-:W-:-:S07]  /*4eb0*/  FADD R13, R88, R13 ;  /* 0x0000000d580d7221 */ /* 0x008fce0000000000 */
        /* <DEDUP_REMOVED lines=25> */
[----:B0-----:R-:W-:Y:S01]  /*5050*/  FADD R13, R77, R13 ;  /* 0x0000000d4d0d7221 */ /* 0x001fe20000000000 */
[----:B------:R-:W-:-:S06]  /*5060*/  FMUL R23, R43, 1.4426950216293334961 ;  /* 0x3fb8aa3b2b177820 */ /* 0x000fcc0000400000 */
[----:B------:R-:W0:Y:S01]  /*5070*/  MUFU.EX2 R75, R40 ;  /* 0x00000028004b7308 */ /* 0x000e220000000800 */
[----:B-1----:R-:W-:Y:S01]  /*5080*/  FADD R13, R20, R13 ;  /* 0x0000000d140d7221 */ /* 0x002fe20000000000 */
[----:B------:R-:W-:-:S06]  /*5090*/  FMUL R44, R44, 1.4426950216293334961 ;  /* 0x3fb8aa3b2c2c7820 */ /* 0x000fcc0000400000 */
[----:B------:R-:W1:Y:S01]  /*50a0*/  MUFU.EX2 R22, R41 ;  /* 0x0000002900167308 */ /* 0x000e620000000800 */
[----:B------:R-:W-:Y:S01]  /*50b0*/  FADD R13, R76, R13 ;  /* 0x0000000d4c0d7221 */ /* 0x000fe20000000000 */
[----:B------:R-:W-:-:S06]  /*50c0*/  FMUL R24, R45, 1.4426950216293334961 ;  /* 0x3fb8aa3b2d187820 */ /* 0x000fcc0000400000 */
[----:B------:R0:W1:Y:S01]  /*50d0*/  MUFU.EX2 R74, R42 ;  /* 0x0000002a004a7308 */ /* 0x0000620000000800 */
[----:B---3--:R-:W-:Y:S01]  /*50e0*/  FADD R13, R21, R13 ;  /* 0x0000000d150d7221 */ /* 0x008fe20000000000 */
[----:B------:R-:W-:-:S06]  /*50f0*/  FMUL R43, R46, 1.4426950216293334961 ;  /* 0x3fb8aa3b2e2b7820 */ /* 0x000fcc0000400000 */
        /* <DEDUP_REMOVED lines=9> */
[----:B------:R-:W1:Y:S01]  /*5190*/  MUFU.EX2 R43, R43 ;  /* 0x0000002b002b7308 */ /* 0x000e620000000800 */
        /* <DEDUP_REMOVED lines=13> */
[----:B------:R-:W-:-:S06]  /*5270*/  LOP3.LUT R30, R0, 0x30, RZ, 0x3c, !PT ;  /* 0x00000030001e7812 */ /* 0x000fcc00078e3cff */
[----:B------:R-:W3:Y:S01]  /*5280*/  MUFU.EX2 R27, R27 ;  /* 0x0000001b001b7308 */ /* 0x000ee20000000800 */
[----:B0-----:R-:W-:Y:S01]  /*5290*/  FADD R13, R42, R13 ;  /* 0x0000000d2a0d7221 */ /* 0x001fe20000000000 */
[----:B------:R-:W-:-:S06]  /*52a0*/  FMUL R37, R54, 1.4426950216293334961 ;  /* 0x3fb8aa3b36257820 */ /* 0x000fcc0000400000 */
[----:B------:R-:W0:Y:S01]  /*52b0*/  MUFU.EX2 R40, R40 ;  /* 0x0000002800287308 */ /* 0x000e220000000800 */
[----:B-1----:R-:W-:Y:S01]  /*52c0*/  FADD R39, R26, R13 ;  /* 0x0000000d1a277221 */ /* 0x002fe20000000000 */
[----:B--2---:R1:W-:Y:S01]  /*52d0*/  STS.U16 [R30+UR14+0x180], R73 ;  /* 0x000180491e007988 */ /* 0x0043e2000800040e */
[----:B------:R-:W-:-:S05]  /*52e0*/  FMUL R29, R55, 1.4426950216293334961 ;  /* 0x3fb8aa3b371d7820 */ /* 0x000fca0000400000 */
[----:B------:R-:W2:Y:S01]  /*52f0*/  MUFU.EX2 R28, R28 ;  /* 0x0000001c001c7308 */ /* 0x000ea20000000800 */
[----:B------:R-:W-:Y:S01]  /*5300*/  STS.U16 [R30+UR14+0x580], R72 ;  /* 0x000580481e007988 */ /* 0x000fe2000800040e */
[----:B------:R-:W-:Y:S01]  /*5310*/  FADD R39, R41, R39 ;  /* 0x0000002729277221 */ /* 0x000fe20000000000 */
[----:B------:R-:W-:-:S05]  /*5320*/  FMUL R38, R56, 1.4426950216293334961 ;  /* 0x3fb8aa3b38267820 */ /* 0x000fca0000400000 */
[----:B------:R-:W0:Y:S01]  /*5330*/  MUFU.EX2 R37, R37 ;  /* 0x0000002500257308 */ /* 0x000e220000000800 */
[----:B------:R-:W-:Y:S01]  /*5340*/  STS.U16 [R30+UR14+0x980], R71 ;  /* 0x000980471e007988 */ /* 0x000fe2000800040e */
[----:B------:R-:W-:Y:S01]  /*5350*/  FMUL R31, R58, 1.4426950216293334961 ;  /* 0x3fb8aa3b3a1f7820 */ /* 0x000fe20000400000 */
[--C-:B------:R-:W-:Y:S01]  /*5360*/  FFMA R32, R59, UR4, -R124.reuse ;  /* 0x000000043b207c23 */ /* 0x100fe2000800087c */
[--C-:B------:R-:W-:Y:S01]  /*5370*/  FFMA R33, R60, UR4, -R124.reuse ;  /* 0x000000043c217c23 */ /* 0x100fe2000800087c */
[----:B------:R-:W-:Y:S01]  /*5380*/  STS.U16 [R30+UR14+0xd80], R70 ;  /* 0x000d80461e007988 */ /* 0x000fe2000800040e */
[----:B---3--:R-:W-:Y:S01]  /*5390*/  FADD R39, R27, R39 ;  /* 0x000000271b277221 */ /* 0x008fe20000000000 */
[--C-:B------:R-:W-:Y:S01]  /*53a0*/  FFMA R34, R61, UR4, -R124.reuse ;  /* 0x000000043d227c23 */ /* 0x100fe2000800087c */
[--C-:B------:R-:W-:Y:S01]  /*53b0*/  FFMA R35, R62, UR4, -R124.reuse ;  /* 0x000000043e237c23 */ /* 0x100fe2000800087c */
[----:B------:R-:W-:Y:S01]  /*53c0*/  STS.U16 [R30+UR14+0x1180], R69 ;  /* 0x001180451e007988 */ /* 0x000fe2000800040e */
[----:B------:R-:W3:Y:S01]  /*53d0*/  MUFU.EX2 R29, R29 ;  /* 0x0000001d001d7308 */ /* 0x000ee20000000800 */
[----:B------:R-:W-:Y:S01]  /*53e0*/  FMUL R36, R63, 1.4426950216293334961 ;  /* 0x3fb8aa3b3f247820 */ /* 0x000fe20000400000 */
[----:B------:R-:W-:Y:S01]  /*53f0*/  FFMA R64, R64, UR4, -R124 ;  /* 0x0000000440407c23 */ /* 0x000fe2000800087c */
[----:B------:R-:W-:Y:S01]  /*5400*/  STS.U16 [R30+UR14+0x1580], R68 ;  /* 0x001580441e007988 */ /* 0x000fe2000800040e */
[----:B------:R-:W-:Y:S01]  /*5410*/  F2FP.BF16.F32.PACK_AB R25, R25, R43 ;  /* 0x0000002b1919723e */ /* 0x000fe200000010ff */
[----:B------:R-:W-:Y:S01]  /*5420*/  IMAD R94, R94, 0x3a, RZ ;  /* 0x0000003a5e5e7824 */ /* 0x000fe200078e02ff */
[----:B------:R-:W-:Y:S01]  /*5430*/  F2FP.BF16.F32.PACK_AB R26, R26, R42 ;  /* 0x0000002a1a1a723e */ /* 0x000fe200000010ff */
[----:B------:R-:W-:Y:S01]  /*5440*/  STS.U16 [R30+UR14+0x1980], R12 ;  /* 0x0019800c1e007988 */ /* 0x000fe2000800040e */
[----:B------:R-:W3:Y:S01]  /*5450*/  MUFU.EX2 R38, R38 ;  /* 0x0000002600267308 */ /* 0x000ee20000000800 */
[----:B-1----:R-:W1:Y:S02]  /*5460*/  LDC R73, c[0x0][0x3d8] ;  /* 0x0000f600ff497b82 */ /* 0x002e640000000800 */
[----:B------:R2:W-:Y:S01]  /*5470*/  STS.U16 [R30+UR14+0x1d80], R9 ;  /* 0x001d80091e007988 */ /* 0x0005e2000800040e */
[----:B0-----:R-:W-:Y:S01]  /*5480*/  FADD R39, R40, R39 ;  /* 0x0000002728277221 */ /* 0x001fe20000000000 */
[----:B------:R-:W-:Y:S01]  /*5490*/  FMUL R32, R32, 1.4426950216293334961 ;  /* 0x3fb8aa3b20207820 */ /* 0x000fe20000400000 */
[----:B--2---:R-:W-:-:S02]  /*54a0*/  FMUL R30, R57, 1.4426950216293334961 ;  /* 0x3fb8aa3b391e7820 */ /* 0x004fc40000400000 */
[----:B------:R-:W-:Y:S01]  /*54b0*/  FADD R39, R28, R39 ;  /* 0x000000271c277221 */ /* 0x000fe20000000000 */
[----:B------:R-:W-:Y:S01]  /*54c0*/  MUFU.EX2 R31, R31 ;  /* 0x0000001f001f7308 */ /* 0x000fe20000000800 */
[----:B------:R-:W-:Y:S02]  /*54d0*/  FMUL R33, R33, 1.4426950216293334961 ;  /* 0x3fb8aa3b21217820 */ /* 0x000fe40000400000 */
[----:B------:R-:W-:-:S05]  /*54e0*/  FADD R39, R37, R39 ;  /* 0x0000002725277221 */ /* 0x000fca0000000000 */
[----:B------:R-:W0:Y:S01]  /*54f0*/  MUFU.EX2 R30, R30 ;  /* 0x0000001e001e7308 */ /* 0x000e220000000800 */
[----:B---3--:R-:W-:Y:S01]  /*5500*/  FADD R39, R29, R39 ;  /* 0x000000271d277221 */ /* 0x008fe20000000000 */
[----:B------:R-:W-:-:S06]  /*5510*/  FMUL R34, R34, 1.4426950216293334961 ;  /* 0x3fb8aa3b22227820 */ /* 0x000fcc0000400000 */
[----:B------:R-:W2:Y:S01]  /*5520*/  MUFU.EX2 R32, R32 ;  /* 0x0000002000207308 */ /* 0x000ea20000000800 */
[----:B------:R-:W-:Y:S01]  /*5530*/  FADD R39, R38, R39 ;  /* 0x0000002726277221 */ /* 0x000fe20000000000 */
[----:B------:R-:W-:-:S06]  /*5540*/  FMUL R35, R35, 1.4426950216293334961 ;  /* 0x3fb8aa3b23237820 */ /* 0x000fcc0000400000 */
[----:B------:R-:W3:Y:S01]  /*5550*/  MUFU.EX2 R33, R33 ;  /* 0x0000002100217308 */ /* 0x000ee20000000800 */
[----:B0-----:R-:W-:-:S07]  /*5560*/  FADD R39, R30, R39 ;  /* 0x000000271e277221 */ /* 0x001fce0000000000 */
[----:B------:R-:W0:Y:S01]  /*5570*/  MUFU.EX2 R34, R34 ;  /* 0x0000002200227308 */ /* 0x000e220000000800 */
[----:B------:R-:W-:-:S07]  /*5580*/  FADD R39, R31, R39 ;  /* 0x000000271f277221 */ /* 0x000fce0000000000 */
[----:B------:R-:W1:Y:S01]  /*5590*/  MUFU.EX2 R35, R35 ;  /* 0x0000002300237308 */ /* 0x000e620000000800 */
[----:B--2---:R-:W-:-:S04]  /*55a0*/  FADD R39, R32, R39 ;  /* 0x0000002720277221 */ /* 0x004fc80000000000 */
[----:B---3--:R-:W-:-:S03]  /*55b0*/  FADD R39, R33, R39 ;  /* 0x0000002721277221 */ /* 0x008fc60000000000 */
[----:B------:R-:W2:Y:S01]  /*55c0*/  MUFU.EX2 R36, R36 ;  /* 0x0000002400247308 */ /* 0x000ea20000000800 */
[----:B0-----:R-:W-:Y:S01]  /*55d0*/  FADD R39, R34, R39 ;  /* 0x0000002722277221 */ /* 0x001fe20000000000 */
[----:B------:R-:W-:Y:S02]  /*55e0*/  F2FP.BF16.F32.PACK_AB R29, R29, R37 ;  /* 0x000000251d1d723e */ /* 0x000fe400000010ff */
[----:B------:R-:W-:Y:S02]  /*55f0*/  F2FP.BF16.F32.PACK_AB R31, R32, R31 ;  /* 0x0000001f201f723e */ /* 0x000fe400000010ff */
[----:B------:R-:W-:Y:S01]  /*5600*/  F2FP.BF16.F32.PACK_AB R32, R34, R33 ;  /* 0x000000212220723e */ /* 0x000fe200000010ff */
[----:B------:R-:W-:Y:S02]  /*5610*/  IMAD R34, R95, 0xe, RZ ;  /* 0x0000000e5f227824 */ /* 0x000fe400078e02ff */
[----:B-1----:R-:W-:Y:S01]  /*5620*/  FADD R37, R35, R39 ;  /* 0x0000002723257221 */ /* 0x002fe20000000000 */
[----:B------:R-:W-:Y:S01]  /*5630*/  IMAD R39, R95, 0x5, RZ ;  /* 0x000000055f277824 */ /* 0x000fe200078e02ff */
[----:B------:R0:W-:Y:S01]  /*5640*/  STS.U16 [R252+UR14+0x1a00], R4 ;  /* 0x001a0004fc007988 */ /* 0x0001e2000800040e */
[----:B------:R-:W-:Y:S01]  /*5650*/  F2FP.BF16.F32.PACK_AB R27, R27, R41 ;  /* 0x000000291b1b723e */ /* 0x000fe200000010ff */
[C---:B------:R-:W-:Y:S01]  /*5660*/  IMAD R41, R95.reuse, 0xd, RZ ;  /* 0x0000000d5f297824 */ /* 0x040fe200078e02ff */
[----:B------:R-:W-:Y:S01]  /*5670*/  F2FP.BF16.F32.PACK_AB R28, R28, R40 ;  /* 0x000000281c1c723e */ /* 0x000fe200000010ff */
[----:B------:R1:W-:Y:S01]  /*5680*/  STS.U16 [R252+UR14+0x1200], R6 ;  /* 0x00120006fc007988 */ /* 0x0003e2000800040e */
[C---:B------:R-:W-:Y:S01]  /*5690*/  IMAD R40, R95.reuse, 0x7, RZ ;  /* 0x000000075f287824 */ /* 0x040fe200078e02ff */
[----:B--2---:R-:W-:Y:S01]  /*56a0*/  F2FP.BF16.F32.PACK_AB R33, R36, R35 ;  /* 0x000000232421723e */ /* 0x004fe200000010ff */
[----:B------:R-:W-:Y:S01]  /*56b0*/  IMAD R35, R95, 0x1e, RZ ;  /* 0x0000001e5f237824 */ /* 0x000fe200078e02ff */
[----:B------:R-:W-:-:S02]  /*56c0*/  LEA.HI.X.SX32 R117, R39, R3, 0x1, P5 ;  /* 0x0000000327757211 */ /* 0x000fc400028f0eff */
[----:B0-----:R-:W-:Y:S02]  /*56d0*/  F2FP.BF16.F32.PACK_AB R4, R112, R114 ;  /* 0x000000727004723e */ /* 0x001fe400000010ff */
[----:B------:R-:W-:Y:S02]  /*56e0*/  IADD3 R114, P6, PT, R115, R2, RZ ;  /* 0x0000000273727210 */ /* 0x000fe40007fde0ff */
[----:B-1----:R-:W-:Y:S01]  /*56f0*/  F2FP.BF16.F32.PACK_AB R6, R109, R110 ;  /* 0x0000006e6d06723e */ /* 0x002fe200000010ff */
[----:B------:R0:W-:Y:S01]  /*5700*/  STS.U16 [R252+UR14+0xe00], R7 ;  /* 0x000e0007fc007988 */ /* 0x0001e2000800040e */
[-C--:B------:R-:W-:Y:S02]  /*5710*/  IADD3 R112, P4, PT, R34, R2.reuse, RZ ;  /* 0x0000000222707210 */ /* 0x080fe40007f9e0ff */
[----:B------:R-:W-:Y:S01]  /*5720*/  IADD3 R110, P5, PT, R220, R2, RZ ;  /* 0x00000002dc6e7210 */ /* 0x000fe20007fbe0ff */
[----:B------:R1:W-:Y:S01]  /*5730*/  STS.U16 [R252+UR14+0x1600], R5 ;  /* 0x00160005fc007988 */ /* 0x0003e2000800040e */
[----:B------:R-:W-:Y:S01]  /*5740*/  LEA.HI.X.SX32 R115, R218, R3, 0x1, P6 ;  /* 0x00000003da737211 */ /* 0x000fe200030f0eff */
[----:B------:R-:W-:Y:S01]  /*5750*/  FADD R61, R36, R37 ;  /* 0x00000025243d7221 */ /* 0x000fe20000000000 */
[----:B------:R-:W-:Y:S01]  /*5760*/  F2FP.BF16.F32.PACK_AB R9, R103, R104 ;  /* 0x000000686709723e */ /* 0x000fe200000010ff */
[C---:B------:R-:W-:Y:S01]  /*5770*/  IMAD R42, R95.reuse, 0xf, RZ ;  /* 0x0000000f5f2a7824 */ /* 0x040fe200078e02ff */
[----:B0-----:R-:W-:Y:S01]  /*5780*/  F2FP.BF16.F32.PACK_AB R7, R106, R108 ;  /* 0x0000006c6a07723e */ /* 0x001fe200000010ff */
[----:B------:R-:W-:Y:S01]  /*5790*/  IMAD R43, R95, 0x15, RZ ;  /* 0x000000155f2b7824 */ /* 0x000fe200078e02ff */
[----:B------:R-:W-:-:S02]  /*57a0*/  IADD3 R108, P6, PT, R154, R2, RZ ;  /* 0x000000029a6c7210 */ /* 0x000fc40007fde0ff */
[----:B-1----:R-:W-:Y:S01]  /*57b0*/  F2FP.BF16.F32.PACK_AB R5, R111, R113 ;  /* 0x000000716f05723e */ /* 0x002fe200000010ff */
[----:B------:R-:W-:Y:S01]  /*57c0*/  IMAD R36, R95, 0x2e, RZ ;  /* 0x0000002e5f247824 */ /* 0x000fe200078e02ff */
[-C--:B------:R-:W-:Y:S02]  /*57d0*/  LEA.HI.X.SX32 R113, R40, R3.reuse, 0x1, P4 ;  /* 0x0000000328717211 */ /* 0x080fe400020f0eff */
[-C--:B------:R-:W-:Y:S01]  /*57e0*/  LEA.HI.X.SX32 R111, R41, R3.reuse, 0x1, P5 ;  /* 0x00000003296f7211 */ /* 0x080fe200028f0eff */
[----:B------:R0:W-:Y:S01]  /*57f0*/  STS.U16 [R252+UR14+0x600], R10 ;  /* 0x0006000afc007988 */ /* 0x0001e2000800040e */
[-C--:B------:R-:W-:Y:S01]  /*5800*/  IADD3 R106, P4, PT, R35, R2.reuse, RZ ;  /* 0x00000002236a7210 */ /* 0x080fe20007f9e0ff */
[----:B------:R-:W-:Y:S01]  /*5810*/  FMUL R63, R64, 1.4426950216293334961 ;  /* 0x3fb8aa3b403f7820 */ /* 0x000fe20000400000 */
[----:B------:R-:W-:Y:S01]  /*5820*/  IADD3 R104, P5, PT, R221, R2, RZ ;  /* 0x00000002dd687210 */ /* 0x000fe20007fbe0ff */
[----:B------:R-:W-:Y:S01]  /*5830*/  FFMA R65, R65, UR4, -R124 ;  /* 0x0000000441417c23 */ /* 0x000fe2000800087c */
[----:B------:R1:W-:Y:S01]  /*5840*/  STS.U16 [R252+UR14+0xa00], R8 ;  /* 0x000a0008fc007988 */ /* 0x0003e2000800040e */
[----:B------:R-:W-:Y:S01]  /*5850*/  LEA.HI.X.SX32 R109, R34, R3, 0x1, P6 ;  /* 0x00000003226d7211 */ /* 0x000fe200030f0eff */
[----:B------:R-:W-:Y:S01]  /*5860*/  IMAD R37, R95, 0x3c, RZ ;  /* 0x0000003c5f257824 */ /* 0x000fe200078e02ff */
[----:B------:R-:W-:Y:S01]  /*5870*/  F2FP.BF16.F32.PACK_AB R24, R24, R44 ;  /* 0x0000002c1818723e */ /* 0x000fe200000010ff */
[----:B------:R2:W-:Y:S01]  /*5880*/  STS.U16 [R252+UR14+0x200], R11 ;  /* 0x0002000bfc007988 */ /* 0x0005e2000800040e */
[----:B0-----:R-:W-:Y:S01]  /*5890*/  F2FP.BF16.F32.PACK_AB R10, R101, R102 ;  /* 0x00000066650a723e */ /* 0x001fe200000010ff */
[----:B------:R-:W-:Y:S01]  /*58a0*/  IMAD R44, R95, 0x17, RZ ;  /* 0x000000175f2c7824 */ /* 0x000fe200078e02ff */
[----:B------:R-:W-:Y:S01]  /*58b0*/  IADD3 R102, P6, PT, R155, R2, RZ ;  /* 0x000000029b667210 */ /* 0x000fe20007fde0ff */
[----:B------:R-:W-:Y:S01]  /*58c0*/  IMAD R45, R95, 0x1d, RZ ;  /* 0x0000001d5f2d7824 */ /* 0x000fe200078e02ff */
[----:B------:R-:W-:-:S02]  /*58d0*/  F2FP.BF16.F32.PACK_AB R12, R97, R98 ;  /* 0x00000062610c723e */ /* 0x000fc400000010ff */
[----:B-1----:R-:W-:Y:S01]  /*58e0*/  F2FP.BF16.F32.PACK_AB R8, R105, R107 ;  /* 0x0000006b6908723e */ /* 0x002fe200000010ff */
[C---:B------:R-:W-:Y:S01]  /*58f0*/  IMAD R92, R95.reuse, 0x4a, RZ ;  /* 0x0000004a5f5c7824 */ /* 0x040fe200078e02ff */
[----:B------:R-:W-:Y:S01]  /*5900*/  F2FP.BF16.F32.PACK_AB R30, R30, R38 ;  /* 0x000000261e1e723e */ /* 0x000fe200000010ff */
[----:B------:R-:W-:Y:S01]  /*5910*/  IMAD R38, R95, 0x3e, RZ ;  /* 0x0000003e5f267824 */ /* 0x000fe200078e02ff */
[----:B--2---:R-:W-:Y:S01]  /*5920*/  F2FP.BF16.F32.PACK_AB R11, R99, R100 ;  /* 0x00000064630b723e */ /* 0x004fe200000010ff */
[----:B------:R-:W-:Y:S01]  /*5930*/  FMUL R34, R65, 1.4426950216293334961 ;  /* 0x3fb8aa3b41227820 */ /* 0x000fe20000400000 */
[-C--:B------:R-:W-:Y:S01]  /*5940*/  LEA.HI.X.SX32 R107, R42, R3.reuse, 0x1, P4 ;  /* 0x000000032a6b7211 */ /* 0x080fe200020f0eff */
[----:B------:R-:W-:Y:S01]  /*5950*/  FFMA R66, R66, UR4, -R124 ;  /* 0x0000000442427c23 */ /* 0x000fe2000800087c */
[----:B------:R-:W-:Y:S02]  /*5960*/  LEA.HI.X.SX32 R105, R43, R3, 0x1, P5 ;  /* 0x000000032b697211 */ /* 0x000fe400028f0eff */
[----:B------:R-:W-:-:S02]  /*5970*/  IADD3 R100, P4, PT, R36, R2, RZ ;  /* 0x0000000224647210 */ /* 0x000fc40007f9e0ff */
[----:B------:R-:W-:Y:S01]  /*5980*/  IADD3 R98, P5, PT, R94, R2, RZ ;  /* 0x000000025e627210 */ /* 0x000fe20007fbe0ff */
[----:B------:R-:W0:Y:S01]  /*5990*/  MUFU.EX2 R63, R63 ;  /* 0x0000003f003f7308 */ /* 0x000e220000000800 */
[----:B------:R-:W-:Y:S02]  /*59a0*/  F2FP.BF16.F32.PACK_AB R13, R88, R96 ;  /* 0x00000060580d723e */ /* 0x000fe400000010ff */
[-C--:B------:R-:W-:Y:S01]  /*59b0*/  LEA.HI.X.SX32 R103, R219, R3.reuse, 0x1, P6 ;  /* 0x00000003db677211 */ /* 0x080fe200030f0eff */
[----:B------:R-:W-:Y:S01]  /*59c0*/  IMAD R46, R95, 0x1f, RZ ;  /* 0x0000001f5f2e7824 */ /* 0x000fe200078e02ff */
[-C--:B------:R-:W-:Y:S01]  /*59d0*/  IADD3 R96, P6, PT, R37, R2.reuse, RZ ;  /* 0x0000000225607210 */ /* 0x080fe20007fde0ff */
[----:B------:R-:W-:Y:S01]  /*59e0*/  IMAD R47, R95, 0x25, RZ ;  /* 0x000000255f2f7824 */ /* 0x000fe200078e02ff */
[-C--:B------:R-:W-:Y:S01]  /*59f0*/  LEA.HI.X.SX32 R101, R44, R3.reuse, 0x1, P4 ;  /* 0x000000032c657211 */ /* 0x080fe200020f0eff */
[----:B------:R-:W-:Y:S01]  /*5a00*/  FMUL R62, R66, 1.4426950216293334961 ;  /* 0x3fb8aa3b423e7820 */ /* 0x000fe20000400000 */
[-C--:B------:R-:W-:Y:S01]  /*5a10*/  LEA.HI.X.SX32 R99, R45, R3.reuse, 0x1, P5 ;  /* 0x000000032d637211 */ /* 0x080fe200028f0eff */
[----:B------:R-:W-:Y:S01]  /*5a20*/  FFMA R67, R67, UR4, -R124 ;  /* 0x0000000443437c23 */ /* 0x000fe2000800087c */
[C---:B------:R-:W-:Y:S01]  /*5a30*/  IMAD R90, R95.reuse, 0x4c, RZ ;  /* 0x0000004c5f5a7824 */ /* 0x040fe200078e02ff */
[-C--:B------:R-:W-:Y:S01]  /*5a40*/  IADD3 R94, P4, PT, R38, R2.reuse, RZ ;  /* 0x00000002265e7210 */ /* 0x080fe20007f9e0ff */
[C---:B------:R-:W-:Y:S01]  /*5a50*/  IMAD R88, R95.reuse, 0x4e, RZ ;  /* 0x0000004e5f587824 */ /* 0x040fe200078e02ff */
[----:B------:R-:W-:Y:S01]  /*5a60*/  IADD3 R92, P5, PT, R92, R2, RZ ;  /* 0x000000025c5c7210 */ /* 0x000fe20007fbe0ff */
[----:B------:R-:W-:Y:S01]  /*5a70*/  IMAD R86, R95, 0x5a, RZ ;  /* 0x0000005a5f567824 */ /* 0x000fe200078e02ff */
[----:B------:R-:W1:Y:S01]  /*5a80*/  MUFU.EX2 R34, R34 ;  /* 0x0000002200227308 */ /* 0x000e620000000800 */
[----:B------:R-:W-:Y:S01]  /*5a90*/  F2FP.BF16.F32.PACK_AB R15, R15, R84 ;  /* 0x000000540f0f723e */ /* 0x000fe200000010ff */
[C---:B------:R-:W-:Y:S01]  /*5aa0*/  IMAD R48, R95.reuse, 0x27, RZ ;  /* 0x000000275f307824 */ /* 0x040fe200078e02ff */
[----:B------:R-:W-:Y:S01]  /*5ab0*/  F2FP.BF16.F32.PACK_AB R16, R16, R82 ;  /* 0x000000521010723e */ /* 0x000fe200000010ff */
[----:B------:R-:W-:Y:S01]  /*5ac0*/  IMAD R49, R95, 0x2d, RZ ;  /* 0x0000002d5f317824 */ /* 0x000fe200078e02ff */
[----:B------:R-:W-:Y:S01]  /*5ad0*/  F2FP.BF16.F32.PACK_AB R19, R19, R78 ;  /* 0x0000004e1313723e */ /* 0x000fe200000010ff */
[----:B------:R-:W-:Y:S01]  /*5ae0*/  IMAD R84, R95, 0x5c, RZ ;  /* 0x0000005c5f547824 */ /* 0x000fe200078e02ff */
[----:B------:R-:W-:Y:S01]  /*5af0*/  F2FP.BF16.F32.PACK_AB R21, R21, R76 ;  /* 0x0000004c1515723e */ /* 0x000fe200000010ff */
[----:B------:R-:W-:Y:S01]  /*5b00*/  IMAD R50, R95, 0x2f, RZ ;  /* 0x0000002f5f327824 */ /* 0x000fe200078e02ff */
[----:B------:R-:W-:Y:S01]  /*5b10*/  F2FP.BF16.F32.PACK_AB R23, R23, R74 ;  /* 0x0000004a1717723e */ /* 0x000fe200000010ff */
[----:B------:R-:W-:Y:S01]  /*5b20*/  IMAD R82, R95, 0x5e, RZ ;  /* 0x0000005e5f527824 */ /* 0x000fe200078e02ff */
[----:B------:R-:W-:Y:S01]  /*5b30*/  LEA.HI.X.SX32 R97, R35, R3, 0x1, P6 ;  /* 0x0000000323617211 */ /* 0x000fe200030f0eff */
[----:B------:R-:W-:-:S02]  /*5b40*/  IMAD R51, R95, 0x35, RZ ;  /* 0x000000355f337824 */ /* 0x000fc400078e02ff */
[----:B------:R-:W-:Y:S01]  /*5b50*/  FMUL R35, R67, 1.4426950216293334961 ;  /* 0x3fb8aa3b43237820 */ /* 0x000fe20000400000 */
[----:B------:R-:W-:Y:S01]  /*5b60*/  IMAD R80, R95, 0x6a, RZ ;  /* 0x0000006a5f507824 */ /* 0x000fe200078e02ff */
[----:B------:R-:W-:Y:S01]  /*5b70*/  LEA.HI.X.SX32 R93, R47, R3, 0x1, P5 ;  /* 0x000000032f5d7211 */ /* 0x000fe200028f0eff */
[C---:B------:R-:W-:Y:S02]  /*5b80*/  IMAD R78, R95.reuse, 0x6c, RZ ;  /* 0x0000006c5f4e7824 */ /* 0x040fe400078e02ff */
[C---:B------:R-:W-:Y:S02]  /*5b90*/  IMAD R52, R95.reuse, 0x37, RZ ;  /* 0x000000375f347824 */ /* 0x040fe400078e02ff */
[C---:B------:R-:W-:Y:S02]  /*5ba0*/  IMAD R76, R95.reuse, 0x6e, RZ ;  /* 0x0000006e5f4c7824 */ /* 0x040fe400078e02ff */
[C---:B------:R-:W-:Y:S02]  /*5bb0*/  IMAD R74, R95.reuse, 0x78, RZ ;  /* 0x000000785f4a7824 */ /* 0x040fe400078e02ff */
[----:B------:R-:W-:-:S02]  /*5bc0*/  IMAD R55, R95, 0x3d, RZ ;  /* 0x0000003d5f377824 */ /* 0x000fc400078e02ff */
[C---:B------:R-:W-:Y:S02]  /*5bd0*/  IMAD R72, R95.reuse, 0x7a, RZ ;  /* 0x0000007a5f487824 */ /* 0x040fe400078e02ff */
[C---:B------:R-:W-:Y:S02]  /*5be0*/  IMAD R70, R95.reuse, 0x7c, RZ ;  /* 0x0000007c5f467824 */ /* 0x040fe400078e02ff */
[C---:B------:R-:W-:Y:S02]  /*5bf0*/  IMAD R68, R95.reuse, 0x7e, RZ ;  /* 0x0000007e5f447824 */ /* 0x040fe400078e02ff */
[----:B------:R-:W-:Y:S01]  /*5c00*/  IMAD R54, R95, 0x3f, RZ ;  /* 0x0000003f5f367824 */ /* 0x000fe200078e02ff */
[----:B------:R-:W-:Y:S01]  /*5c10*/  LEA.HI.X.SX32 R95, R46, R3, 0x1, P4 ;  /* 0x000000032e5f7211 */ /* 0x000fe200020f0eff */
[----:B----4-:R-:W-:Y:S01]  /*5c20*/  IMAD R83, R83, 0x26, RZ ;  /* 0x0000002653537824 */ /* 0x010fe200078e02ff */
[-C--:B------:R-:W-:Y:S01]  /*5c30*/  IADD3 R90, P6, PT, R90, R2.reuse, RZ ;  /* 0x000000025a5a7210 */ /* 0x080fe20007fde0ff */
[----:B------:R-:W2:Y:S01]  /*5c40*/  MUFU.EX2 R62, R62 ;  /* 0x0000003e003e7308 */ /* 0x000ea20000000800 */
[----:B------:R-:W-:-:S02]  /*5c50*/  IADD3 R88, P4, PT, R88, R2, RZ ;  /* 0x0000000258587210 */ /* 0x000fc40007f9e0ff */
[-C--:B------:R-:W-:Y:S02]  /*5c60*/  IADD3 R86, P5, PT, R86, R2.reuse, RZ ;  /* 0x0000000256567210 */ /* 0x080fe40007fbe0ff */
[-C--:B------:R-:W-:Y:S02]  /*5c70*/  LEA.HI.X.SX32 R91, R83, R3.reuse, 0x1, P6 ;  /* 0x00000003535b7211 */ /* 0x080fe400030f0eff */
[-C--:B------:R-:W-:Y:S01]  /*5c80*/  LEA.HI.X.SX32 R89, R48, R3.reuse, 0x1, P4 ;  /* 0x0000000330597211 */ /* 0x080fe200020f0eff */
[----:B------:R-:W3:Y:S01]  /*5c90*/  MUFU.EX2 R35, R35 ;  /* 0x0000002300237308 */ /* 0x000ee20000000800 */
[----:B------:R-:W-:Y:S02]  /*5ca0*/  LEA.HI.X.SX32 R87, R49, R3, 0x1, P5 ;  /* 0x0000000331577211 */ /* 0x000fe400028f0eff */
[-C--:B------:R-:W-:Y:S02]  /*5cb0*/  IADD3 R84, P6, PT, R84, R2.reuse, RZ ;  /* 0x0000000254547210 */ /* 0x080fe40007fde0ff */
[----:B------:R-:W-:-:S02]  /*5cc0*/  IADD3 R82, P4, PT, R82, R2, RZ ;  /* 0x0000000252527210 */ /* 0x000fc40007f9e0ff */
[----:B------:R-:W-:Y:S01]  /*5cd0*/  IADD3 R80, P5, PT, R80, R2, RZ ;  /* 0x0000000250507210 */ /* 0x000fe20007fbe0ff */
[----:B------:R-:W-:Y:S01]  /*5ce0*/  IMAD R73, R73, 0x36, RZ ;  /* 0x0000003649497824 */ /* 0x000fe200078e02ff */
[----:B------:R-:W-:Y:S01]  /*5cf0*/  F2FP.BF16.F32.PACK_AB R14, R14, R85 ;  /* 0x000000550e0e723e */ /* 0x000fe200000010ff */
[----:B0-----:R-:W-:Y:S01]  /*5d00*/  FADD R61, R63, R61 ;  /* 0x0000003d3f3d7221 */ /* 0x001fe20000000000 */
[----:B------:R-:W-:Y:S02]  /*5d10*/  F2FP.BF16.F32.PACK_AB R17, R17, R81 ;  /* 0x000000511111723e */ /* 0x000fe400000010ff */
[-C--:B------:R-:W-:Y:S02]  /*5d20*/  LEA.HI.X.SX32 R85, R36, R3.reuse, 0x1, P6 ;  /* 0x0000000324557211 */ /* 0x080fe400030f0eff */
[-C--:B------:R-:W-:Y:S02]  /*5d30*/  LEA.HI.X.SX32 R83, R50, R3.reuse, 0x1, P4 ;  /* 0x0000000332537211 */ /* 0x080fe400020f0eff */
[----:B------:R-:W-:-:S02]  /*5d40*/  LEA.HI.X.SX32 R81, R51, R3, 0x1, P5 ;  /* 0x0000000333517211 */ /* 0x000fc400028f0eff */
[-C--:B------:R-:W-:Y:S02]  /*5d50*/  IADD3 R78, P6, PT, R78, R2.reuse, RZ ;  /* 0x000000024e4e7210 */ /* 0x080fe40007fde0ff */
[-C--:B------:R-:W-:Y:S02]  /*5d60*/  IADD3 R76, P4, PT, R76, R2.reuse, RZ ;  /* 0x000000024c4c7210 */ /* 0x080fe40007f9e0ff */
[----:B------:R-:W-:Y:S01]  /*5d70*/  IADD3 R74, P5, PT, R74, R2, RZ ;  /* 0x000000024a4a7210 */ /* 0x000fe20007fbe0ff */
[----:B-1----:R-:W-:Y:S01]  /*5d80*/  FADD R61, R34, R61 ;  /* 0x0000003d223d7221 */ /* 0x002fe20000000000 */
[----:B------:R-:W-:Y:S02]  /*5d90*/  F2FP.BF16.F32.PACK_AB R18, R18, R79 ;  /* 0x0000004f1212723e */ /* 0x000fe400000010ff */
[----:B------:R-:W-:Y:S02]  /*5da0*/  F2FP.BF16.F32.PACK_AB R20, R20, R77 ;  /* 0x0000004d1414723e */ /* 0x000fe400000010ff */
[----:B------:R-:W-:-:S02]  /*5db0*/  F2FP.BF16.F32.PACK_AB R22, R22, R75 ;  /* 0x0000004b1616723e */ /* 0x000fc400000010ff */
[-C--:B------:R-:W-:Y:S02]  /*5dc0*/  LEA.HI.X.SX32 R79, R73, R3.reuse, 0x1, P6 ;  /* 0x00000003494f7211 */ /* 0x080fe400030f0eff */
[-C--:B------:R-:W-:Y:S02]  /*5dd0*/  LEA.HI.X.SX32 R77, R52, R3.reuse, 0x1, P4 ;  /* 0x00000003344d7211 */ /* 0x080fe400020f0eff */
[-C--:B------:R-:W-:Y:S02]  /*5de0*/  LEA.HI.X.SX32 R75, R37, R3.reuse, 0x1, P5 ;  /* 0x00000003254b7211 */ /* 0x080fe400028f0eff */
[-C--:B------:R-:W-:Y:S02]  /*5df0*/  IADD3 R72, P6, PT, R72, R2.reuse, RZ ;  /* 0x0000000248487210 */ /* 0x080fe40007fde0ff */
[-C--:B------:R-:W-:Y:S02]  /*5e00*/  IADD3 R70, P4, PT, R70, R2.reuse, RZ ;  /* 0x0000000246467210 */ /* 0x080fe40007f9e0ff */
[----:B------:R-:W-:Y:S01]  /*5e10*/  IADD3 R68, P5, PT, R68, R2, RZ ;  /* 0x0000000244447210 */ /* 0x000fe20007fbe0ff */
[----:B--2---:R-:W-:Y:S01]  /*5e20*/  FADD R61, R62, R61 ;  /* 0x0000003d3e3d7221 */ /* 0x004fe20000000000 */
[----:B------:R-:W-:-:S02]  /*5e30*/  LEA.HI.X.SX32 R73, R55, R3, 0x1, P6 ;  /* 0x0000000337497211 */ /* 0x000fc400030f0eff */
[-C--:B------:R-:W-:Y:S02]  /*5e40*/  LEA.HI.X.SX32 R71, R38, R3.reuse, 0x1, P4 ;  /* 0x0000000326477211 */ /* 0x080fe400020f0eff */
[----:B------:R-:W-:Y:S01]  /*5e50*/  LEA.HI.X.SX32 R69, R54, R3, 0x1, P5 ;  /* 0x0000000336457211 */ /* 0x000fe200028f0eff */
[----:B---3--:R-:W-:Y:S01]  /*5e60*/  FADD R61, R35, R61 ;  /* 0x0000003d233d7221 */ /* 0x008fe20000000000 */
[----:B------:R-:W-:Y:S02]  /*5e70*/  PRMT R58, RZ, 0x7610, R58 ;  /* 0x00007610ff3a7816 */ /* 0x000fe4000000003a */
[----:B------:R-:W-:Y:S02]  /*5e80*/  PRMT R60, RZ, 0x7610, R60 ;  /* 0x00007610ff3c7816 */ /* 0x000fe4000000003c */
[----:B------:R-:W-:Y:S02]  /*5e90*/  PRMT R59, RZ, 0x7610, R59 ;  /* 0x00007610ff3b7816 */ /* 0x000fe4000000003b */
[----:B------:R-:W-:Y:S01]  /*5ea0*/  PRMT R53, RZ, 0x7610, R53 ;  /* 0x00007610ff357816 */ /* 0x000fe20000000035 */
[----:B------:R0:W5:Y:S01]  /*5eb0*/  @P2 LDG.E.U16 R58, desc[UR28][R74.64] ;  /* 0x0000001c4a3a2981 */ /* 0x000162000c1e1500 */
[----:B------:R-:W-:-:S02]  /*5ec0*/  PRMT R50, RZ, 0x7610, R50 ;  /* 0x00007610ff327816 */ /* 0x000fc40000000032 */
[----:B------:R-:W-:Y:S01]  /*5ed0*/  PRMT R47, RZ, 0x7610, R47 ;  /* 0x00007610ff2f7816 */ /* 0x000fe2000000002f */
[----:B------:R0:W5:Y:S01]  /*5ee0*/  @P2 LDG.E.U16 R60, desc[UR28][R116.64] ;  /* 0x0000001c743c2981 */ /* 0x000162000c1e1500 */
[----:B------:R-:W-:Y:S02]  /*5ef0*/  PRMT R44, RZ, 0x7610, R44 ;  /* 0x00007610ff2c7816 */ /* 0x000fe4000000002c */
[----:B------:R-:W-:Y:S01]  /*5f00*/  PRMT R41, RZ, 0x7610, R41 ;  /* 0x00007610ff297816 */ /* 0x000fe20000000029 */
[----:B------:R0:W5:Y:S01]  /*5f10*/  @P2 LDG.E.U16 R59, desc[UR28][R110.64] ;  /* 0x0000001c6e3b2981 */ /* 0x000162000c1e1500 */
        /* <DEDUP_REMOVED lines=25> */
[----:B------:R-:W-:Y:S01]  /*60b0*/  F2FP.BF16.F32.PACK_AB R35, R35, R62 ;  /* 0x0000003e2323723e */ /* 0x000fe200000010ff */
[----:B------:R0:W5:Y:S01]  /*60c0*/  @P2 LDG.E.U16 R52, desc[UR28][R102.64] ;  /* 0x0000001c66342981 */ /* 0x000162000c1e1500 */
[----:B------:R-:W-:-:S03]  /*60d0*/  F2FP.BF16.F32.PACK_AB R34, R34, R63 ;  /* 0x0000003f2222723e */ /* 0x000fc600000010ff */
[----:B------:R0:W5:Y:S04]  /*60e0*/  @P2 LDG.E.U16 R49, desc[UR28][R96.64] ;  /* 0x0000001c60312981 */ /* 0x000168000c1e1500 */
        /* <DEDUP_REMOVED lines=12> */
[----:B------:R0:W1:Y:S01]  /*61b0*/  SHFL.BFLY PT, R62, R61, 0x10, 0x1f ;  /* 0x0e001f003d3e7f89 */ /* 0x00006200000e0000 */
[----:B------:R-:W-:Y:S05]  /*61c0*/  @!P2 BRA `(.L_x_9) ;  /* 0x000000000008a947 */ /* 0x000fea0003800000 */
[----:B------:R2:W-:Y:S01]  /*61d0*/  STTM.16dp32bit_t0_t15.x32 tmem[UR12+0x40], R4 ;  /* 0x00004004000079ed */ /* 0x0005e20008a8000c */
[----:B------:R2:W-:Y:S02]  /*61e0*/  STTM.16dp32bit_t16_t31.x32 tmem[UR12+0x60], R4 ;  /* 0x00006004000079ed */ /* 0x0005e40008aa000c */
.L_x_9:
[C---:B--2---:R-:W-:Y:S01]  /*61f0*/  LOP3.LUT R5, R0.reuse, 0x50, RZ, 0x3c, !PT ;  /* 0x0000005000057812 */ /* 0x044fe200078e3cff */
[----:B-----5:R-:W-:Y:S01]  /*6200*/  STS.U16 [R252+UR14+0x1e00], R58 ;  /* 0x001e003afc007988 */ /* 0x020fe2000800040e */
[C---:B------:R-:W-:Y:S01]  /*6210*/  LOP3.LUT R4, R0.reuse, 0x60, RZ, 0x3c, !PT ;  /* 0x0000006000047812 */ /* 0x040fe200078e3cff */
[----:B------:R-:W-:Y:S02]  /*6220*/  UIADD3 UR4, UPT, UPT, UR7, -0x80, URZ ;  /* 0xffffff8007047890 */ /* 0x000fe4000fffe0ff */
[----:B------:R-:W-:Y:S04]  /*6230*/  STS.U16 [R5+UR14+0x280], R60 ;  /* 0x0002803c05007988 */ /* 0x000fe8000800040e */
[----:B------:R-:W-:Y:S04]  /*6240*/  STS.U16 [R5+UR14+0x680], R59 ;  /* 0x0006803b05007988 */ /* 0x000fe8000800040e */
[----:B------:R-:W-:Y:S04]  /*6250*/  STS.U16 [R5+UR14+0xa80], R53 ;  /* 0x000a803505007988 */ /* 0x000fe8000800040e */
[----:B------:R-:W-:Y:S04]  /*6260*/  STS.U16 [R5+UR14+0xe80], R50 ;  /* 0x000e803205007988 */ /* 0x000fe8000800040e */
[----:B------:R-:W-:Y:S04]  /*6270*/  STS.U16 [R5+UR14+0x1280], R47 ;  /* 0x0012802f05007988 */ /* 0x000fe8000800040e */
[----:B------:R-:W-:Y:S04]  /*6280*/  STS.U16 [R5+UR14+0x1680], R44 ;  /* 0x0016802c05007988 */ /* 0x000fe8000800040e */
[----:B------:R-:W-:Y:S04]  /*6290*/  STS.U16 [R5+UR14+0x1a80], R41 ;  /* 0x001a802905007988 */ /* 0x000fe8000800040e */
[----:B------:R2:W-:Y:S04]  /*62a0*/  STS.U16 [R5+UR14+0x1e80], R38 ;  /* 0x001e802605007988 */ /* 0x0005e8000800040e */
[----:B------:R-:W-:Y:S04]  /*62b0*/  STS.U16 [R4+UR14+0x300], R57 ;  /* 0x0003003904007988 */ /* 0x000fe8000800040e */
[----:B------:R-:W-:Y:S01]  /*62c0*/  STS.U16 [R4+UR14+0x700], R55 ;  /* 0x0007003704007988 */ /* 0x000fe2000800040e */
[----:B--2---:R-:W-:-:S03]  /*62d0*/  LOP3.LUT R5, R0, 0x70, RZ, 0x3c, !PT ;  /* 0x0000007000057812 */ /* 0x004fc600078e3cff */
        /* <DEDUP_REMOVED lines=8> */
[----:B--2---:R-:W-:-:S03]  /*6360*/  FADD R4, -R124, -INF ;  /* 0xff8000007c047421 */ /* 0x004fc60000000100 */
[----:B------:R-:W-:Y:S01]  /*6370*/  STS.U16 [R5+UR14+0xb80], R51 ;  /* 0x000b803305007988 */ /* 0x000fe2000800040e */
[----:B------:R-:W-:-:S03]  /*6380*/  FMUL R4, R4, 1.4426950216293334961 ;  /* 0x3fb8aa3b04047820 */ /* 0x000fc60000400000 */
[----:B------:R-:W-:Y:S04]  /*6390*/  STS.U16 [R5+UR14+0xf80], R48 ;  /* 0x000f803005007988 */ /* 0x000fe8000800040e */
[----:B------:R-:W-:Y:S04]  /*63a0*/  STS.U16 [R5+UR14+0x1380], R45 ;  /* 0x0013802d05007988 */ /* 0x000fe8000800040e */
[----:B------:R-:W-:Y:S04]  /*63b0*/  STS.U16 [R5+UR14+0x1780], R42 ;  /* 0x0017802a05007988 */ /* 0x000fe8000800040e */
[----:B------:R-:W-:Y:S04]  /*63c0*/  STS.U16 [R5+UR14+0x1b80], R39 ;  /* 0x001b802705007988 */ /* 0x000fe8000800040e */
[----:B------:R2:W-:Y:S01]  /*63d0*/  STS.U16 [R5+UR14+0x1f80], R36 ;  /* 0x001f802405007988 */ /* 0x0005e2000800040e */
[----:B------:R-:W3:Y:S01]  /*63e0*/  FENCE.VIEW.ASYNC.T ;  /* 0x00000000000073c6 */ /* 0x000ee20000000200 */
[----:B--2---:R2:W4:Y:S01]  /*63f0*/  MUFU.EX2 R36, R4 ;  /* 0x0000000400247308 */ /* 0x0045220000000800 */
[----:B---3--:R-:W-:Y:S06]  /*6400*/  BAR.SYNC.DEFER_BLOCKING 0x0 ;  /* 0x0000000000007b1d */ /* 0x008fec0000010000 */
[----:B--2---:R-:W2:Y:S01]  /*6410*/  LDTM.16dp32bit_t0_t15.x32 R4, tmem[UR12] ;  /* 0x0000000c000479ee */ /* 0x004ea20008a80000 */
[----:B------:R-:W3:Y:S01]  /*6420*/  LDTM.16dp32bit_t16_t31.x32 R4, tmem[UR12+0x20] ;  /* 0x0000200c000479ee */ /* 0x000ee20008aa0000 */
[----:B------:R-:W-:Y:S01]  /*6430*/  NOP ;  /* 0x0000000000007918 */ /* 0x000fe20000000000 */
[----:B------:R-:W-:Y:S05]  /*6440*/  @!P2 BRA `(.L_x_10) ;  /* 0x000000000088a947 */ /* 0x000fea0003800000 */
[C---:B--234-:R-:W-:Y:S01]  /*6450*/  FMUL R4, R36.reuse, R4 ;  /* 0x0000000424047220 */ /* 0x05cfe20000400000 */
[C---:B------:R-:W-:Y:S01]  /*6460*/  FMUL R5, R36.reuse, R5 ;  /* 0x0000000524057220 */ /* 0x040fe20000400000 */
        /* <DEDUP_REMOVED lines=29> */
[----:B------:R-:W-:-:S04]  /*6640*/  FMUL R35, R36, R35 ;  /* 0x0000002324237220 */ /* 0x000fc80000400000 */
[----:B------:R2:W-:Y:S01]  /*6650*/  STTM.16dp32bit_t0_t15.x32 tmem[UR12], R4 ;  /* 0x00000004000079ed */ /* 0x0005e20008a8000c */
[----:B------:R2:W-:Y:S02]  /*6660*/  STTM.16dp32bit_t16_t31.x32 tmem[UR12+0x20], R4 ;  /* 0x00002004000079ed */ /* 0x0005e40008aa000c */
.L_x_10:
[----:B---3--:R-:W3:Y:S02]  /*6670*/  FENCE.VIEW.ASYNC.T ;  /* 0x00000000000073c6 */ /* 0x008ee40000000200 */
[----:B---3--:R-:W-:Y:S01]  /*6680*/  BAR.SYNC.DEFER_BLOCKING 0x0 ;  /* 0x0000000000007b1d */ /* 0x008fe20000010000 */
[----:B01----:R-:W-:Y:S01]  /*6690*/  FADD R61, R61, R62 ;  /* 0x0000003e3d3d7221 */ /* 0x003fe20000000000 */
[----:B------:R-:W-:Y:S02]  /*66a0*/  UISETP.GE.AND UP1, UPT, UR4, 0x1, UPT ;  /* 0x000000010400788c */ /* 0x000fe4000bf26270 */
[----:B------:R-:W-:Y:S01]  /*66b0*/  UIADD3 UR20, UPT, UPT, UR13, 0x40, URZ ;  /* 0x000000400d147890 */ /* 0x000fe2000fffe0ff */
[----:B----4-:R-:W-:Y:S01]  /*66c0*/  FADD R36, R36, R61 ;  /* 0x0000003d24247221 */ /* 0x010fe20000000000 */
[----:B------:R0:W-:Y:S06]  /*66d0*/  MEMBAR.ALL.CTA ;  /* 0x0000000000007992 */ /* 0x0001ec0000008000 */
[----:B0-----:R-:W0:Y:S02]  /*66e0*/  FENCE.VIEW.ASYNC.S ;  /* 0x00000000000073c6 */ /* 0x001e240000000000 */
[----:B0-----:R-:W-:Y:S06]  /*66f0*/  BAR.SYNC.DEFER_BLOCKING 0x0 ;  /* 0x0000000000007b1d */ /* 0x001fec0000010000 */
[----:B------:R-:W-:Y:S05]  /*6700*/  @!P3 BRA `(.L_x_11) ;  /* 0x0000000000c8b947 */ /* 0x000fea0003800000 */
[----:B------:R-:W-:Y:S01]  /*6710*/  USHF.R.U32.HI UR18, URZ, 0x4, UR14 ;  /* 0x00000004ff127899 */ /* 0x000fe2000801160e */
[----:B------:R-:W-:Y:S01]  /*6720*/  UMOV UR4, URZ ;  /* 0x000000ff00047c82 */ /* 0x000fe20008000000 */
[----:B------:R-:W-:Y:S02]  /*6730*/  UIADD3 UR7, UPT, UPT, UR13, 0x48, URZ ;  /* 0x000000480d077890 */ /* 0x000fe4000fffe0ff */
[----:B------:R-:W-:Y:S02]  /*6740*/  USGXT.U32 UR18, UR18, 0xe ;  /* 0x0000000e1212789a */ /* 0x000fe40008000000 */
[----:B------:R-:W-:Y:S02]  /*6750*/  UIADD3 UR8, UPT, UPT, UR13, 0x50, URZ ;  /* 0x000000500d087890 */ /* 0x000fe4000fffe0ff */
[----:B------:R-:W-:Y:S02]  /*6760*/  UIADD3 UR38, UP2, UPT, UR18, 0x2, URZ ;  /* 0x0000000212267890 */ /* 0x000fe4000ff5e0ff */
[----:B------:R-:W-:-:S02]  /*6770*/  UIADD3 UR40, UPT, UPT, UR13, 0x58, URZ ;  /* 0x000000580d287890 */ /* 0x000fc4000fffe0ff */
[----:B------:R-:W-:Y:S02]  /*6780*/  UIADD3.X UR39, UPT, UPT, UR4, 0x40004040, URZ, UP2, !UPT ;  /* 0x4000404004277890 */ /* 0x000fe400097fe4ff */
[----:B------:R-:W-:Y:S02]  /*6790*/  UIADD3 UR52, UP2, UPT, UR38, 0x2, URZ ;  /* 0x0000000226347890 */ /* 0x000fe4000ff5e0ff */
[----:B------:R-:W-:Y:S02]  /*67a0*/  UIADD3 UR54, UP3, UPT, UR38, 0x4, URZ ;  /* 0x0000000426367890 */ /* 0x000fe4000ff7e0ff */
[----:B------:R-:W-:Y:S02]  /*67b0*/  UIADD3.X UR53, UPT, UPT, UR39, URZ, URZ, UP2, !UPT ;  /* 0x000000ff27357290 */ /* 0x000fe400097fe4ff */
[----:B------:R-:W-:Y:S02]  /*67c0*/  UIADD3.X UR55, UPT, UPT, UR39, URZ, URZ, UP3, !UPT ;  /* 0x000000ff27377290 */ /* 0x000fe40009ffe4ff */
[----:B------:R-:W-:Y:S01]  /*67d0*/  UIADD3 UR41, UPT, UPT, UR13, 0x60, URZ ;  /* 0x000000600d297890 */ /* 0x000fe2000fffe0ff */
[----:B------:R-:W-:Y:S01]  /*67e0*/  UMOV UR4, UR11 ;  /* 0x0000000b00047c82 */ /* 0x000fe20008000000 */
[----:B------:R-:W-:Y:S01]  /*67f0*/  UMOV UR5, URZ ;  /* 0x000000ff00057c82 */ /* 0x000fe20008000000 */
[----:B------:R-:W-:-:S02]  /*6800*/  UIADD3.64 UR42, UPT, UPT, UR38, 0x1fe, URZ ;  /* 0x000001fe262a7897 */ /* 0x000fc4000fffe0ff */
[----:B------:R-:W-:Y:S02]  /*6810*/  UIADD3 UR46, UPT, UPT, UR13, 0x68, URZ ;  /* 0x000000680d2e7890 */ /* 0x000fe4000fffe0ff */
[----:B------:R-:W-:Y:S02]  /*6820*/  UIADD3.64 UR44, UPT, UPT, UR38, 0x200, URZ ;  /* 0x00000200262c7897 */ /* 0x000fe4000fffe0ff */
[----:B------:R-:W-:Y:S01]  /*6830*/  UIADD3 UR47, UPT, UPT, UR13, 0x70, URZ ;  /* 0x000000700d2f7890 */ /* 0x000fe2000fffe0ff */
[----:B------:R-:W-:Y:S01]  /*6840*/  UMOV UR51, UR4 ;  /* 0x0000000400337c82 */ /* 0x000fe20008000000 */
[----:B------:R-:W-:Y:S01]  /*6850*/  UIADD3.64 UR48, UPT, UPT, UR38, 0x202, URZ ;  /* 0x0000020226307897 */ /* 0x000fe2000fffe0ff */
[----:B------:R-:W-:Y:S01]  /*6860*/  UMOV UR16, 0x0 ;  /* 0x0000000000107882 */ /* 0x000fe20000000000 */
[----:B------:R-:W-:Y:S01]  /*6870*/  UMOV UR17, 0x4100490 ;  /* 0x0410049000117882 */ /* 0x000fe20000000000 */
[----:B------:R-:W-:Y:S01]  /*6880*/  UIADD3 UR50, UPT, UPT, UR13, 0x78, URZ ;  /* 0x000000780d327890 */ /* 0x000fe2000fffe0ff */
[----:B------:R-:W-:Y:S01]  /*6890*/  UMOV UR19, 0x40004040 ;  /* 0x4000404000137882 */ /* 0x000fe20000000000 */
[----:B------:R-:W-:Y:S01]  /*68a0*/  UIADD3.64 UR4, UPT, UPT, UR38, 0x204, URZ ;  /* 0x0000020426047897 */ /* 0x000fe2000fffe0ff */
[----:B------:R0:W-:Y:S01]  /*68b0*/  UTCHMMA tmem[UR20], gdesc[UR18], tmem[UR13], tmem[UR16], idesc[UR17], UPT ;  /* 0x00ff1012140079ea */ /* 0x0001e2000b80000d */
[----:B------:R-:W-:Y:S01]  /*68c0*/  UMOV UR22, 0x0 ;  /* 0x0000000000167882 */ /* 0x000fe20000000000 */
[----:B------:R-:W-:Y:S01]  /*68d0*/  UMOV UR23, 0x4100490 ;  /* 0x0410049000177882 */ /* 0x000fe20000000000 */
[----:B------:R-:W-:Y:S01]  /*68e0*/  UMOV UR32, 0x0 ;  /* 0x0000000000207882 */ /* 0x000fe20000000000 */
[----:B------:R-:W-:Y:S01]  /*68f0*/  UMOV UR33, 0x4100490 ;  /* 0x0410049000217882 */ /* 0x000fe20000000000 */
[----:B------:R-:W-:Y:S01]  /*6900*/  UMOV UR30, 0x0 ;  /* 0x00000000001e7882 */ /* 0x000fe20000000000 */
[----:B------:R-:W-:Y:S01]  /*6910*/  UMOV UR31, 0x4100490 ;  /* 0x04100490001f7882 */ /* 0x000fe20000000000 */
[----:B------:R0:W-:Y:S01]  /*6920*/  UTCHMMA tmem[UR7], gdesc[UR38], tmem[UR13], tmem[UR22], idesc[UR23], UPT ;  /* 0x00ff1626070079ea */ /* 0x0001e2000b80000d */
        /* <DEDUP_REMOVED lines=12> */
[----:B------:R0:W-:Y:S01]  /*69f0*/  UTCHMMA tmem[UR47], gdesc[UR48], tmem[UR13], tmem[UR36], idesc[UR37], UPT ;  /* 0x00ff24302f0079ea */ /* 0x0001e2000b80000d */
[----:B------:R0:W-:Y:S01]  /*6a00*/  UTCHMMA tmem[UR50], gdesc[UR4], tmem[UR13], tmem[UR34], idesc[UR35], UPT ;  /* 0x00ff2204320079ea */ /* 0x0001e2000b80000d */
[----:B------:R0:W-:Y:S01]  /*6a10*/  UTCBAR [UR51], URZ ;  /* 0x000000ff330073e9 */ /* 0x0001e200080000ff */
[----:B------:R-:W-:Y:S01]  /*6a20*/  NOP ;  /* 0x0000000000007918 */ /* 0x000fe20000000000 */
.L_x_11:
[----:B------:R-:W-:Y:S01]  /*6a30*/  FSEL R124, R124, -INF , P2 ;  /* 0xff8000007c7c7808 */ /* 0x000fe20001000000 */
[----:B0-----:R-:W-:Y:S01]  /*6a40*/  UMOV UR7, URZ ;  /* 0x000000ff00077c82 */ /* 0x001fe20008000000 */
[----:B------:R-:W-:Y:S01]  /*6a50*/  FSEL R154, R36, 1, P2 ;  /* 0x3f800000249a7808 */ /* 0x000fe20001000000 */
[----:B------:R-:W-:Y:S06]  /*6a60*/  BRA.U !UP1, `(.L_x_12) ;  /* 0x0000003d09d87547 */ /* 0x000fec000b800000 */
[----:B------:R-:W-:Y:S01]  /*6a70*/  UIADD3 UR8, UPT, UPT, UR14, 0xc000, URZ ;  /* 0x0000c0000e087890 */ /* 0x000fe2000fffe0ff */
[----:B------:R-:W-:Y:S01]  /*6a80*/  HFMA2 R219, -RZ, RZ, 0, 0 ;  /* 0x00000000ffdb7431 */ /* 0x000fe200000001ff */
[----:B------:R-:W-:Y:S01]  /*6a90*/  USHF.R.U32.HI UR24, URZ, 0x4, UR6 ;  /* 0x00000004ff187899 */ /* 0x000fe20008011606 */
[----:B------:R-:W-:Y:S01]  /*6aa0*/  SHF.L.U32 R125, R125, 0x7, RZ ;  /* 0x000000077d7d7819 */ /* 0x000fe200000006ff */
[----:B------:R-:W-:Y:S01]  /*6ab0*/  UIADD3 UR7, UPT, UPT, UR14, 0x8000, URZ ;  /* 0x000080000e077890 */ /* 0x000fe2000fffe0ff */
[----:B------:R-:W-:Y:S01]  /*6ac0*/  MOV R218, R124 ;  /* 0x0000007c00da7202 */ /* 0x000fe20000000f00 */
[----:B------:R-:W-:Y:S02]  /*6ad0*/  USHF.R.U32.HI UR8, URZ, 0x4, UR8 ;  /* 0x00000004ff087899 */ /* 0x000fe40008011608 */
[----:B------:R-:W-:Y:S02]  /*6ae0*/  USGXT.U32 UR24, UR24, 0xe ;  /* 0x0000000e1818789a */ /* 0x000fe40008000000 */
[----:B------:R-:W-:-:S02]  /*6af0*/  USHF.R.U32.HI UR7, URZ, 0x4, UR7 ;  /* 0x00000004ff077899 */ /* 0x000fc40008011607 */
[----:B------:R-:W-:Y:S02]  /*6b00*/  USGXT.U32 UR26, UR8, 0xe ;  /* 0x0000000e081a789a */ /* 0x000fe40008000000 */
[----:B------:R-:W-:Y:S02]  /*6b10*/  UIADD3 UR16, UP2, UPT, UR24, 0x2, URZ ;  /* 0x0000000218107890 */ /* 0x000fe4000ff5e0ff */
[----:B------:R-:W-:Y:S01]  /*6b20*/  USGXT.U32 UR22, UR7, 0xe ;  /* 0x0000000e0716789a */ /* 0x000fe20008000000 */
[----:B------:R-:W-:Y:S01]  /*6b30*/  UMOV UR4, URZ ;  /* 0x000000ff00047c82 */ /* 0x000fe20008000000 */
[----:B------:R-:W-:Y:S02]  /*6b40*/  USHF.L.U32 UR9, UR9, 0x7, URZ ;  /* 0x0000000709097899 */ /* 0x000fe400080006ff */
[----:B------:R-:W-:Y:S02]  /*6b50*/  UIADD3 UR18, UP3, UPT, UR26, 0x80, URZ ;  /* 0x000000801a127890 */ /* 0x000fe4000ff7e0ff */
[----:B------:R-:W-:-:S02]  /*6b60*/  UIADD3.X UR17, UPT, UPT, UR4, 0x40004040, URZ, UP2, !UPT ;  /* 0x4000404004117890 */ /* 0x000fc400097fe4ff */
[----:B------:R-:W-:Y:S01]  /*6b70*/  UIADD3 UR30, UP2, UPT, UR22, 0x2, URZ ;  /* 0x00000002161e7890 */ /* 0x000fe2000ff5e0ff */
[----:B------:R-:W-:Y:S01]  /*6b80*/  MOV R155, UR9 ;  /* 0x00000009009b7c02 */ /* 0x000fe20008000f00 */
[----:B------:R-:W-:Y:S01]  /*6b90*/  UMOV UR6, URZ ;  /* 0x000000ff00067c82 */ /* 0x000fe20008000000 */
[----:B------:R-:W-:Y:S01]  /*6ba0*/  UMOV UR5, URZ ;  /* 0x000000ff00057c82 */ /* 0x000fe20008000000 */
[----:B------:R-:W-:Y:S02]  /*6bb0*/  UIADD3.X UR19, UPT, UPT, UR6, 0x40004040, URZ, UP3, !UPT ;  /* 0x4000404006137890 */ /* 0x000fe40009ffe4ff */
[----:B------:R-:W-:Y:S02]  /*6bc0*/  UIADD3 UR32, UP3, UPT, UR18, 0x80, URZ ;  /* 0x0000008012207890 */ /* 0x000fe4000ff7e0ff */
[----:B------:R-:W-:Y:S02]  /*6bd0*/  UIADD3 UR34, UP4, UPT, UR18, 0x100, URZ ;  /* 0x0000010012227890 */ /* 0x000fe4000ff9e0ff */
[----:B------:R-:W-:-:S02]  /*6be0*/  UIADD3.X UR31, UPT, UPT, UR5, 0x40004040, URZ, UP2, !UPT ;  /* 0x40004040051f7890 */ /* 0x000fc400097fe4ff */
[----:B------:R-:W-:Y:S01]  /*6bf0*/  UISETP.NE.U32.AND UP1, UPT, UR21, URZ, UPT ;  /* 0x000000ff1500728c */ /* 0x000fe2000bf25070 */
[----:B------:R-:W0:Y:S01]  /*6c00*/  LDCU UR27, c[0x0][0x3f0] ;  /* 0x00007e00ff1b77ac */ /* 0x000e220008000800 */
[----:B------:R-:W1:Y:S01]  /*6c10*/  LDCU UR66, c[0x0][0x3a8] ;  /* 0x00007500ff4277ac */ /* 0x000e620008000800 */
[----:B------:R-:W-:Y:S02]  /*6c20*/  UIADD3.X UR33, UPT, UPT, UR19, URZ, URZ, UP3, !UPT ;  /* 0x000000ff13217290 */ /* 0x000fe40009ffe4ff */
[----:B------:R-:W-:Y:S02]  /*6c30*/  UIADD3.64 UR36, UPT, UPT, UR16, 0x2, URZ ;  /* 0x0000000210247897 */ /* 0x000fe4000fffe0ff */
[----:B------:R-:W-:Y:S02]  /*6c40*/  UIADD3.X UR35, UPT, UPT, UR19, URZ, URZ, UP4, !UPT ;  /* 0x000000ff13237290 */ /* 0x000fe4000a7fe4ff */
[----:B------:R-:W-:Y:S02]  /*6c50*/  UIADD3.64 UR38, UPT, UPT, UR16, 0x4, URZ ;  /* 0x0000000410267897 */ /* 0x000fe4000fffe0ff */
[----:B------:R-:W-:-:S02]  /*6c60*/  UIADD3.64 UR40, UPT, UPT, UR30, 0x2, URZ ;  /* 0x000000021e287897 */ /* 0x000fc4000fffe0ff */
[----:B------:R-:W-:Y:S02]  /*6c70*/  UIADD3.64 UR42, UPT, UPT, UR30, 0x4, URZ ;  /* 0x000000041e2a7897 */ /* 0x000fe4000fffe0ff */
[----:B------:R-:W-:Y:S02]  /*6c80*/  UIADD3.64 UR44, UPT, UPT, UR30, 0x1fe, URZ ;  /* 0x000001fe1e2c7897 */ /* 0x000fe4000fffe0ff */
[----:B------:R-:W-:Y:S02]  /*6c90*/  UIADD3.64 UR46, UPT, UPT, UR30, 0x200, URZ ;  /* 0x000002001e2e7897 */ /* 0x000fe4000fffe0ff */
[----:B------:R-:W-:Y:S02]  /*6ca0*/  UIADD3.64 UR48, UPT, UPT, UR30, 0x202, URZ ;  /* 0x000002021e307897 */ /* 0x000fe4000fffe0ff */
[----:B------:R-:W-:Y:S01]  /*6cb0*/  UIADD3.64 UR50, UPT, UPT, UR30, 0x204, URZ ;  /* 0x000002041e327897 */ /* 0x000fe2000fffe0ff */
[----:B01----:R-:W-:-:S11]  /*6cc0*/  UMOV UR21, 0x1 ;  /* 0x0000000100157882 */ /* 0x003fd60000000000 */
.L_x_17:
[----:B--2---:R-:W2:Y:S04]  /*6cd0*/  LDL.64 R20, [R1+0xb0] ;  /* 0x0000b00001147983 */ /* 0x004ea80000100a00 */
[----:B------:R-:W3:Y:S04]  /*6ce0*/  LDL.64 R4, [R1+0x110] ;  /* 0x0001100001047983 */ /* 0x000ee80000100a00 */
[----:B------:R-:W4:Y:S04]  /*6cf0*/  LDL.64 R14, [R1+0xf0] ;  /* 0x0000f000010e7983 */ /* 0x000f280000100a00 */
[----:B------:R-:W5:Y:S04]  /*6d00*/  LDL.64 R22, [R1+0x10] ;  /* 0x0000100001167983 */ /* 0x000f680000100a00 */
        /* <DEDUP_REMOVED lines=22> */
[----:B------:R-:W5:Y:S01]  /*6e70*/  LDL.64 R66, [R1+0x78] ;  /* 0x0000780001427983 */ /* 0x000f620000100a00 */
[----:B--2---:R-:W-:-:S03]  /*6e80*/  IMAD.WIDE R50, R125, 0x2, R20 ;  /* 0x000000027d327825 */ /* 0x004fc600078e0214 */
[----:B------:R-:W2:Y:S01]  /*6e90*/  LDL.64 R20, [R1+0x108] ;  /* 0x0001080001147983 */ /* 0x000ea20000100a00 */
[----:B---3--:R-:W-:-:S03]  /*6ea0*/  IMAD.WIDE R4, R125, 0x2, R4 ;  /* 0x000000027d047825 */ /* 0x008fc600078e0204 */
[----:B------:R-:W3:Y:S01]  /*6eb0*/  LDG.E.U16 R50, desc[UR28][R50.64] ;  /* 0x0000001c32327981 */ /* 0x000ee2000c1e1500 */
[----:B----4-:R-:W-:-:S03]  /*6ec0*/  IMAD.WIDE R14, R125, 0x2, R14 ;  /* 0x000000027d0e7825 */ /* 0x010fc600078e020e */
[----:B------:R-:W4:Y:S04]  /*6ed0*/  LDG.E.U16 R4, desc[UR28][R4.64] ;  /* 0x0000001c04047981 */ /* 0x000f28000c1e1500 */
[----:B------:R5:W3:Y:S02]  /*6ee0*/  LDG.E.U16 R5, desc[UR28][R14.64] ;  /* 0x0000001c0e057981 */ /* 0x000ae4000c1e1500 */
[C---:B-----5:R-:W-:Y:S02]  /*6ef0*/  IMAD.WIDE R14, R125.reuse, 0x2, R22 ;  /* 0x000000027d0e7825 */ /* 0x060fe400078e0216 */
[----:B------:R-:W5:Y:S02]  /*6f00*/  LDL.64 R22, [R1+0x8] ;  /* 0x0000080001167983 */ /* 0x000f640000100a00 */
[----:B------:R-:W-:-:S02]  /*6f10*/  IMAD.WIDE R10, R125, 0x2, R10 ;  /* 0x000000027d0a7825 */ /* 0x000fc400078e020a */
[----:B------:R-:W3:Y:S02]  /*6f20*/  LDG.E.U16 R35, desc[UR28][R14.64] ;  /* 0x0000001c0e237981 */ /* 0x000ee4000c1e1500 */
[C---:B------:R-:W-:Y:S02]  /*6f30*/  IMAD.WIDE R12, R125.reuse, 0x2, R12 ;  /* 0x000000027d0c7825 */ /* 0x040fe400078e020c */
[----:B------:R0:W3:Y:S02]  /*6f40*/  LDG.E.U16 R38, desc[UR28][R10.64] ;  /* 0x0000001c0a267981 */ /* 0x0000e4000c1e1500 */
[C---:B------:R-:W-:Y:S02]  /*6f50*/  IMAD.WIDE R18, R125.reuse, 0x2, R18 ;  /* 0x000000027d127825 */ /* 0x040fe400078e0212 */
[----:B------:R1:W3:Y:S02]  /*6f60*/  LDG.E.U16 R39, desc[UR28][R12.64] ;  /* 0x0000001c0c277981 */ /* 0x0002e4000c1e1500 */
[----:B------:R-:W-:-:S02]  /*6f70*/  IMAD.WIDE R16, R125, 0x2, R16 ;  /* 0x000000027d107825 */ /* 0x000fc400078e0210 */
[----:B------:R1:W3:Y:S02]  /*6f80*/  LDG.E.U16 R37, desc[UR28][R18.64] ;  /* 0x0000001c12257981 */ /* 0x0002e4000c1e1500 */
[C---:B0-----:R-:W-:Y:S02]  /*6f90*/  IMAD.WIDE R10, R125.reuse, 0x2, R240 ;  /* 0x000000027d0a7825 */ /* 0x041fe400078e02f0 */
[----:B------:R0:W3:Y:S02]  /*6fa0*/  LDG.E.U16 R36, desc[UR28][R16.64] ;  /* 0x0000001c10247981 */ /* 0x0000e4000c1e1500 */
[C---:B-1----:R-:W-:Y:S02]  /*6fb0*/  IMAD.WIDE R12, R125.reuse, 0x2, R248 ;  /* 0x000000027d0c7825 */ /* 0x042fe400078e02f8 */
        /* <DEDUP_REMOVED lines=12> */
[----:B------:R-:W3:Y:S02]  /*7080*/  LDL.64 R46, [R1+0x20] ;  /* 0x00002000012e7983 */ /* 0x000ee40000100a00 */
[----:B------:R-:W-:-:S02]  /*7090*/  IMAD.WIDE R10, R125, 0x2, R24 ;  /* 0x000000027d0a7825 */ /* 0x000fc400078e0218 */
[----:B------:R-:W3:Y:S02]  /*70a0*/  LDL.64 R48, [R1] ;  /* 0x0000000001307983 */ /* 0x000ee40000100a00 */
[C---:B0-----:R-:W-:Y:S02]  /*70b0*/  IMAD.WIDE R12, R125.reuse, 0x2, R26 ;  /* 0x000000027d0c7825 */ /* 0x041fe400078e021a */
[----:B------:R0:W3:Y:S04]  /*70c0*/  LDG.E.U16 R27, desc[UR28][R18.64] ;  /* 0x0000001c121b7981 */ /* 0x0000e8000c1e1500 */
[----:B------:R1:W3:Y:S01]  /*70d0*/  LDG.E.U16 R24, desc[UR28][R10.64] ;  /* 0x0000001c0a187981 */ /* 0x0002e2000c1e1500 */
[----:B------:R-:W-:-:S03]  /*70e0*/  IMAD.WIDE R14, R125, 0x2, R224 ;  /* 0x000000027d0e7825 */ /* 0x000fc600078e02e0 */
[----:B------:R-:W3:Y:S01]  /*70f0*/  LDG.E.U16 R25, desc[UR28][R12.64] ;  /* 0x0000001c0c197981 */ /* 0x000ee2000c1e1500 */
[----:B0-----:R-:W-:-:S03]  /*7100*/  IMAD.WIDE R18, R125, 0x2, R42 ;  /* 0x000000027d127825 */ /* 0x001fc600078e022a */
[----:B------:R-:W3:Y:S01]  /*7110*/  LDG.E.U16 R15, desc[UR28][R14.64] ;  /* 0x0000001c0e0f7981 */ /* 0x000ee2000c1e1500 */
[----:B-1----:R-:W-:-:S03]  /*7120*/  IMAD.WIDE R10, R125, 0x2, R246 ;  /* 0x000000027d0a7825 */ /* 0x002fc600078e02f6 */
[----:B------:R-:W3:Y:S01]  /*7130*/  LDG.E.U16 R26, desc[UR28][R16.64] ;  /* 0x0000001c101a7981 */ /* 0x000ee2000c1e1500 */
[----:B--2---:R-:W-:-:S05]  /*7140*/  IMAD.WIDE R20, R125, 0x2, R20 ;  /* 0x000000027d147825 */ /* 0x004fca00078e0214 */
[----:B------:R0:W2:Y:S02]  /*7150*/  LDG.E.U16 R28, desc[UR28][R20.64] ;  /* 0x0000001c141c7981 */ /* 0x0000a4000c1e1500 */
[C---:B0-----:R-:W-:Y:S02]  /*7160*/  IMAD.WIDE R20, R125.reuse, 0x2, R44 ;  /* 0x000000027d147825 */ /* 0x041fe400078e022c */
[----:B------:R-:W2:Y:S02]  /*7170*/  LDL.64 R44, [R1+0x100] ;  /* 0x00010000012c7983 */ /* 0x000ea40000100a00 */
[C---:B-----5:R-:W-:Y:S02]  /*7180*/  IMAD.WIDE R12, R125.reuse, 0x2, R22 ;  /* 0x000000027d0c7825 */ /* 0x060fe400078e0216 */
[----:B------:R-:W5:Y:S02]  /*7190*/  LDG.E.U16 R22, desc[UR28][R18.64] ;  /* 0x0000001c12167981 */ /* 0x000f64000c1e1500 */
[----:B------:R-:W-:-:S02]  /*71a0*/  IMAD.WIDE R16, R125, 0x2, R40 ;  /* 0x000000027d107825 */ /* 0x000fc400078e0228 */
[----:B------:R-:W4:Y:S04]  /*71b0*/  LDG.E.U16 R23, desc[UR28][R20.64] ;  /* 0x0000001c14177981 */ /* 0x000f28000c1e1500 */
[----:B------:R0:W4:Y:S01]  /*71c0*/  LDG.E.U16 R19, desc[UR28][R10.64] ;  /* 0x0000001c0a137981 */ /* 0x000122000c1e1500 */
[----:B------:R-:W-:-:S03]  /*71d0*/  IMAD.WIDE R6, R125, 0x2, R6 ;  /* 0x000000027d067825 */ /* 0x000fc600078e0206 */
[----:B------:R1:W4:Y:S01]  /*71e0*/  LDG.E.U16 R21, desc[UR28][R16.64] ;  /* 0x0000001c10157981 */ /* 0x000322000c1e1500 */
[----:B------:R-:W-:-:S03]  /*71f0*/  IMAD.WIDE R40, R125, 0x2, R230 ;  /* 0x000000027d287825 */ /* 0x000fc600078e02e6 */
[----:B------:R1:W4:Y:S01]  /*7200*/  LDG.E.U16 R20, desc[UR28][R12.64] ;  /* 0x0000001c0c147981 */ /* 0x000322000c1e1500 */
[----:B0-----:R-:W-:-:S03]  /*7210*/  IMAD.WIDE R10, R125, 0x2, R202 ;  /* 0x000000027d0a7825 */ /* 0x001fc600078e02ca */
[----:B------:R-:W4:Y:S04]  /*7220*/  LDG.E.U16 R6, desc[UR28][R6.64] ;  /* 0x0000001c06067981 */ /* 0x000f28000c1e1500 */
[----:B------:R0:W4:Y:S01]  /*7230*/  LDG.E.U16 R14, desc[UR28][R10.64] ;  /* 0x0000001c0a0e7981 */ /* 0x000122000c1e1500 */
[----:B-1----:R-:W-:-:S04]  /*7240*/  IMAD.WIDE R16, R125, 0x2, R222 ;  /* 0x000000027d107825 */ /* 0x002fc800078e02de */
[C---:B------:R-:W-:Y:S01]  /*7250*/  IMAD.WIDE R12, R125.reuse, 0x2, R210 ;  /* 0x000000027d0c7825 */ /* 0x040fe200078e02d2 */
[----:B------:R1:W4:Y:S03]  /*7260*/  LDG.E.U16 R7, desc[UR28][R40.64] ;  /* 0x0000001c28077981 */ /* 0x000326000c1e1500 */
[C---:B0-----:R-:W-:Y:S01]  /*7270*/  IMAD.WIDE R10, R125.reuse, 0x2, R62 ;  /* 0x000000027d0a7825 */ /* 0x041fe200078e023e */
[----:B------:R-:W4:Y:S04]  /*7280*/  LDG.E.U16 R17, desc[UR28][R16.64] ;  /* 0x0000001c10117981 */ /* 0x000f28000c1e1500 */
[----:B------:R-:W4:Y:S01]  /*7290*/  LDL.64 R62, [R1+0x118] ;  /* 0x00011800013e7983 */ /* 0x000f220000100a00 */
[----:B------:R-:W-:-:S03]  /*72a0*/  IMAD.WIDE R8, R125, 0x2, R8 ;  /* 0x000000027d087825 */ /* 0x000fc600078e0208 */
[----:B------:R-:W5:Y:S01]  /*72b0*/  LDG.E.U16 R11, desc[UR28][R10.64] ;  /* 0x0000001c0a0b7981 */ /* 0x000f62000c1e1500 */
[----:B------:R-:W-:-:S03]  /*72c0*/  IMAD.WIDE R42, R125, 0x2, R238 ;  /* 0x000000027d2a7825 */ /* 0x000fc600078e02ee */
[----:B------:R0:W5:Y:S01]  /*72d0*/  LDG.E.U16 R16, desc[UR28][R12.64] ;  /* 0x0000001c0c107981 */ /* 0x000162000c1e1500 */
[----:B-1----:R-:W-:-:S03]  /*72e0*/  IMAD.WIDE R40, R125, 0x2, R58 ;  /* 0x000000027d287825 */ /* 0x002fc600078e023a */
[----:B------:R1:W5:Y:S04]  /*72f0*/  LDG.E.U16 R18, desc[UR28][R42.64] ;  /* 0x0000001c2a127981 */ /* 0x000368000c1e1500 */
[----:B------:R-:W5:Y:S01]  /*7300*/  LDG.E.U16 R8, desc[UR28][R8.64] ;  /* 0x0000001c08087981 */ /* 0x000f62000c1e1500 */
[----:B0-----:R-:W-:-:S03]  /*7310*/  IMAD.WIDE R12, R125, 0x2, R64 ;  /* 0x000000027d0c7825 */ /* 0x001fc600078e0240 */
[----:B------:R-:W5:Y:S01]  /*7320*/  LDL.64 R64, [R1+0x38] ;  /* 0x0000380001407983 */ /* 0x000f620000100a00 */
[----:B-1----:R-:W-:-:S03]  /*7330*/  IMAD.WIDE R42, R125, 0x2, R60 ;  /* 0x000000027d2a7825 */ /* 0x002fc600078e023c */
[----:B------:R-:W5:Y:S04]  /*7340*/  LDG.E.U16 R13, desc[UR28][R12.64] ;  /* 0x0000001c0c0d7981 */ /* 0x000f68000c1e1500 */
[----:B------:R0:W5:Y:S01]  /*7350*/  LDG.E.U16 R9, desc[UR28][R40.64] ;  /* 0x0000001c28097981 */ /* 0x000162000c1e1500 */
[----:B---3--:R-:W-:-:S03]  /*7360*/  IMAD.WIDE R46, R125, 0x2, R46 ;  /* 0x000000027d2e7825 */ /* 0x008fc600078e022e */
[----:B------:R1:W3:Y:S01]  /*7370*/  LDG.E.U16 R10, desc[UR28][R42.64] ;  /* 0x0000001c2a0a7981 */ /* 0x0002e2000c1e1500 */
[----:B------:R-:W-:-:S03]  /*7380*/  IMAD.WIDE R48, R125, 0x2, R48 ;  /* 0x000000027d307825 */ /* 0x000fc600078e0230 */
[----:B------:R-:W3:Y:S01]  /*7390*/  LDL.64 R60, [R1+0x58] ;  /* 0x00005800013c7983 */ /* 0x000ee20000100a00 */
[----:B0-----:R-:W-:-:S04]  /*73a0*/  IMAD.WIDE R40, R125, 0x2, R56 ;  /* 0x000000027d287825 */ /* 0x001fc800078e0238 */
[C---:B-1----:R-:W-:Y:S01]  /*73b0*/  IMAD.WIDE R42, R125.reuse, 0x2, R54 ;  /* 0x000000027d2a7825 */ /* 0x042fe200078e0236 */
[----:B------:R0:W3:Y:S04]  /*73c0*/  LDG.E.U16 R51, desc[UR28][R40.64] ;  /* 0x0000001c28337981 */ /* 0x0000e8000c1e1500 */
[----:B------:R1:W3:Y:S04]  /*73d0*/  LDG.E.U16 R54, desc[UR28][R46.64] ;  /* 0x0000001c2e367981 */ /* 0x0002e8000c1e1500 */
[----:B------:R1:W3:Y:S01]  /*73e0*/  LDG.E.U16 R55, desc[UR28][R48.64] ;  /* 0x0000001c30377981 */ /* 0x0002e2000c1e1500 */
[----:B0-----:R-:W-:-:S04]  /*73f0*/  IMAD.WIDE R40, R125, 0x2, R244 ;  /* 0x000000027d287825 */ /* 0x001fc800078e02f4 */
[C---:B-1----:R-:W-:Y:S01]  /*7400*/  IMAD.WIDE R46, R125.reuse, 0x2, R216 ;  /* 0x000000027d2e7825 */ /* 0x042fe200078e02d8 */
[----:B------:R0:W3:Y:S03]  /*7410*/  LDG.E.U16 R56, desc[UR28][R40.64] ;  /* 0x0000001c28387981 */ /* 0x0000e6000c1e1500 */
[C---:B------:R-:W-:Y:S02]  /*7420*/  IMAD.WIDE R48, R125.reuse, 0x2, R208 ;  /* 0x000000027d307825 */ /* 0x040fe400078e02d0 */
[----:B------:R-:W3:Y:S04]  /*7430*/  LDG.E.U16 R46, desc[UR28][R46.64] ;  /* 0x0000001c2e2e7981 */ /* 0x000ee8000c1e1500 */
[----:B------:R-:W3:Y:S01]  /*7440*/  LDG.E.U16 R48, desc[UR28][R48.64] ;  /* 0x0000001c30307981 */ /* 0x000ee2000c1e1500 */
[----:B0-----:R-:W-:-:S05]  /*7450*/  IMAD.WIDE R40, R125, 0x2, R200 ;  /* 0x000000027d287825 */ /* 0x001fca00078e02c8 */
[----:B------:R-:W3:Y:S04]  /*7460*/  LDG.E.U16 R47, desc[UR28][R40.64] ;  /* 0x0000001c282f7981 */ /* 0x000ee8000c1e1500 */
[----:B------:R-:W3:Y:S01]  /*7470*/  LDL.64 R40, [R1+0xd8] ;  /* 0x0000d80001287983 */ /* 0x000ee20000100a00 */
[----:B--2---:R-:W-:-:S05]  /*7480*/  IMAD.WIDE R44, R125, 0x2, R44 ;  /* 0x000000027d2c7825 */ /* 0x004fca00078e022c */
[----:B------:R0:W2:Y:S02]  /*7490*/  LDG.E.U16 R12, desc[UR28][R44.64] ;  /* 0x0000001c2c0c7981 */ /* 0x0000a4000c1e1500 */
[C---:B0-----:R-:W-:Y:S02]  /*74a0*/  IMAD.WIDE R44, R125.reuse, 0x2, R52 ;  /* 0x000000027d2c7825 */ /* 0x041fe400078e0234 */
[----:B------:R0:W2:Y:S04]  /*74b0*/  LDG.E.U16 R52, desc[UR28][R42.64] ;  /* 0x0000001c2a347981 */ /* 0x0000a8000c1e1500 */
[----:B------:R1:W2:Y:S01]  /*74c0*/  LDG.E.U16 R53, desc[UR28][R44.64] ;  /* 0x0000001c2c357981 */ /* 0x0002a2000c1e1500 */
[----:B0-----:R-:W-:-:S04]  /*74d0*/  IMAD.WIDE R42, R125, 0x2, R236 ;  /* 0x000000027d2a7825 */ /* 0x001fc800078e02ec */
[C---:B-1----:R-:W-:Y:S01]  /*74e0*/  IMAD.WIDE R44, R125.reuse, 0x2, R228 ;  /* 0x000000027d2c7825 */ /* 0x042fe200078e02e4 */
[----:B------:R4:W2:Y:S04]  /*74f0*/  LDG.E.U16 R57, desc[UR28][R42.64] ;  /* 0x0000001c2a397981 */ /* 0x0008a8000c1e1500 */
[----:B------:R0:W2:Y:S04]  /*7500*/  LDG.E.U16 R58, desc[UR28][R44.64] ;  /* 0x0000001c2c3a7981 */ /* 0x0000a8000c1e1500 */
[----:B------:R-:W0:Y:S01]  /*7510*/  LDL.64 R44, [R1+0xf8] ;  /* 0x0000f800012c7983 */ /* 0x000e220000100a00 */
[----:B----4-:R-:W-:-:S03]  /*7520*/  IMAD.WIDE R42, R125, 0x2, R62 ;  /* 0x000000027d2a7825 */ /* 0x010fc600078e023e */
[----:B------:R-:W4:Y:S04]  /*7530*/  LDL.64 R62, [R1+0x18] ;  /* 0x00001800013e7983 */ /* 0x000f280000100a00 */
[----:B------:R1:W2:Y:S04]  /*7540*/  LDG.E.U16 R49, desc[UR28][R42.64] ;  /* 0x0000001c2a317981 */ /* 0x0002a8000c1e1500 */
[----:B------:R-:W1:Y:S01]  /*7550*/  LDL.64 R42, [R1+0xb8] ;  /* 0x0000b800012a7983 */ /* 0x000e620000100a00 */
[----:B---3--:R-:W-:-:S04]  /*7560*/  IMAD.WIDE R40, R125, 0x2, R40 ;  /* 0x000000027d287825 */ /* 0x008fc800078e0228 */
[----:B0-----:R-:W-:-:S06]  /*7570*/  IMAD.WIDE R44, R125, 0x2, R44 ;  /* 0x000000027d2c7825 */ /* 0x001fcc00078e022c */
[----:B------:R-:W3:Y:S04]  /*7580*/  LDG.E.U16 R44, desc[UR28][R44.64] ;  /* 0x0000001c2c2c7981 */ /* 0x000ee8000c1e1500 */
[----:B------:R0:W2:Y:S01]  /*7590*/  LDG.E.U16 R45, desc[UR28][R40.64] ;  /* 0x0000001c282d7981 */ /* 0x0000a2000c1e1500 */
[----:B-1----:R-:W-:-:S04]  /*75a0*/  IMAD.WIDE R42, R125, 0x2, R42 ;  /* 0x000000027d2a7825 */ /* 0x002fc800078e022a */
[C---:B0-----:R-:W-:Y:S02]  /*75b0*/  IMAD.WIDE R40, R125.reuse, 0x2, R220 ;  /* 0x000000027d287825 */ /* 0x041fe400078e02dc */
[----:B------:R-:W2:Y:S04]  /*75c0*/  LDG.E.U16 R42, desc[UR28][R42.64] ;  /* 0x0000001c2a2a7981 */ /* 0x000ea8000c1e1500 */
[----:B------:R0:W2:Y:S02]  /*75d0*/  LDG.E.U16 R43, desc[UR28][R40.64] ;  /* 0x0000001c282b7981 */ /* 0x0000a4000c1e1500 */
[----:B0-----:R-:W-:-:S05]  /*75e0*/  IMAD.WIDE R40, R125, 0x2, R66 ;  /* 0x000000027d287825 */ /* 0x001fca00078e0242 */
[----:B------:R0:W2:Y:S02]  /*75f0*/  LDG.E.U16 R59, desc[UR28][R40.64] ;  /* 0x0000001c283b7981 */ /* 0x0000a4000c1e1500 */
[----:B0-----:R-:W-:-:S05]  /*7600*/  IMAD.WIDE R40, R125, 0x2, R60 ;  /* 0x000000027d287825 */ /* 0x001fca00078e023c */
[----:B------:R5:W2:Y:S02]  /*7610*/  LDG.E.U16 R60, desc[UR28][R40.64] ;  /* 0x0000001c283c7981 */ /* 0x000aa4000c1e1500 */
[----:B-----5:R-:W-:-:S05]  /*7620*/  IMAD.WIDE R40, R125, 0x2, R64 ;  /* 0x000000027d287825 */ /* 0x020fca00078e0240 */
[----:B------:R4:W5:Y:S02]  /*7630*/  LDG.E.U16 R61, desc[UR28][R40.64] ;  /* 0x0000001c283d7981 */ /* 0x000964000c1e1500 */
[----:B----4-:R-:W-:-:S05]  /*7640*/  IMAD.WIDE R40, R125, 0x2, R62 ;  /* 0x000000027d287825 */ /* 0x010fca00078e023e */
[----:B------:R0:W4:Y:S02]  /*7650*/  LDG.E.U16 R62, desc[UR28][R40.64] ;  /* 0x0000001c283e7981 */ /* 0x000124000c1e1500 */
[----:B0-----:R-:W-:-:S05]  /*7660*/  IMAD.WIDE R40, R125, 0x2, R250 ;  /* 0x000000027d287825 */ /* 0x001fca00078e02fa */
[----:B------:R0:W3:Y:S02]  /*7670*/  LDG.E.U16 R63, desc[UR28][R40.64] ;  /* 0x0000001c283f7981 */ /* 0x0000e4000c1e1500 */
[----:B0-----:R-:W-:-:S05]  /*7680*/  IMAD.WIDE R40, R125, 0x2, R242 ;  /* 0x000000027d287825 */ /* 0x001fca00078e02f2 */
[----:B------:R0:W3:Y:S02]  /*7690*/  LDG.E.U16 R64, desc[UR28][R40.64] ;  /* 0x0000001c28407981 */ /* 0x0000e4000c1e1500 */
[----:B0-----:R-:W-:-:S05]  /*76a0*/  IMAD.WIDE R40, R125, 0x2, R234 ;  /* 0x000000027d287825 */ /* 0x001fca00078e02ea */
[----:B------:R0:W3:Y:S02]  /*76b0*/  LDG.E.U16 R65, desc[UR28][R40.64] ;  /* 0x0000001c28417981 */ /* 0x0000e4000c1e1500 */
[----:B0-----:R-:W-:-:S05]  /*76c0*/  IMAD.WIDE R40, R125, 0x2, R226 ;  /* 0x000000027d287825 */ /* 0x001fca00078e02e2 */
[----:B------:R0:W4:Y:S02]  /*76d0*/  LDG.E.U16 R66, desc[UR28][R40.64] ;  /* 0x0000001c28427981 */ /* 0x000124000c1e1500 */
[----:B0-----:R-:W-:-:S05]  /*76e0*/  IMAD.WIDE R40, R125, 0x2, R214 ;  /* 0x000000027d287825 */ /* 0x001fca00078e02d6 */
[----:B------:R0:W4:Y:S02]  /*76f0*/  LDG.E.U16 R67, desc[UR28][R40.64] ;  /* 0x0000001c28437981 */ /* 0x000124000c1e1500 */
[----:B0-----:R-:W-:-:S05]  /*7700*/  IMAD.WIDE R40, R125, 0x2, R206 ;  /* 0x000000027d287825 */ /* 0x001fca00078e02ce */
[----:B------:R0:W4:Y:S02]  /*7710*/  LDG.E.U16 R124, desc[UR28][R40.64] ;  /* 0x0000001c287c7981 */ /* 0x000124000c1e1500 */
[----:B0-----:R-:W-:-:S06]  /*7720*/  IMAD.WIDE R40, R125, 0x2, R198 ;  /* 0x000000027d287825 */ /* 0x001fcc00078e02c6 */
[----:B------:R0:W4:Y:S01]  /*7730*/  LDG.E.U16 R40, desc[UR28][R40.64] ;  /* 0x0000001c28287981 */ /* 0x000122000c1e1500 */
[----:B------:R-:W0:Y:S01]  /*7740*/  S2R R221, SR_TID.X ;  /* 0x0000000000dd7919 */ /* 0x000e220000002100 */
[----:B------:R-:W-:Y:S02]  /*7750*/  UMOV UR8, 0x1 ;  /* 0x0000000100087882 */ /* 0x000fe40000000000 */
[----:B------:R-:W-:-:S04]  /*7760*/  @!UP0 UIADD3 UR8, UPT, UPT, -UR8, 0x100000, URZ ;  /* 0x0010000008088890 */ /* 0x000fc8000fffe1ff */
[----:B------:R-:W-:Y:S02]  /*7770*/  @!UP0 USHF.L.U32 UR9, UR8, 0xb, URZ ;  /* 0x0000000b08098899 */ /* 0x000fe400080006ff */
[----:B------:R-:W-:Y:S01]  /*7780*/  @!UP0 USHF.L.U32 UR8, UR8, 0x1, URZ ;  /* 0x0000000108088899 */ /* 0x000fe200080006ff */
[----:B------:R-:W-:Y:S01]  /*7790*/  VOTEU.ALL UP2, P1 ;  /* 0x0000000000ff7886 */ /* 0x000fe20000840000 */
[----:B0-----:R-:W-:Y:S02]  /*77a0*/  LOP3.LUT R41, R221, 0x3f, RZ, 0xc0, !PT ;  /* 0x0000003fdd297812 */ /* 0x001fe400078ec0ff */
[----:B------:R-:W-:-:S03]  /*77b0*/  SHF.R.S32.HI R220, RZ, 0x6, R221 ;  /* 0x00000006ffdc7819 */ /* 0x000fc600000114dd */
[----:B------:R-:W-:Y:S01]  /*77c0*/  IMAD.SHL.U32 R41, R41, 0x2, RZ ;  /* 0x0000000229297824 */ /* 0x000fe200078e00ff */
[----:B------:R-:W-:-:S04]  /*77d0*/  SGXT R220, R220, 0x1 ;  /* 0x00000001dcdc781a */ /* 0x000fc80000000200 */
[----:B------:R-:W-:-:S05]  /*77e0*/  LOP3.LUT R41, R41, 0x90, R220, 0x78, !PT ;  /* 0x0000009029297812 */ /* 0x000fca00078e78dc */
[----:B------:R0:W-:Y:S04]  /*77f0*/  STS.U16 [R41+UR14+0x4400], R4 ;  /* 0x0044000429007988 */ /* 0x0001e8000800040e */
[----:B------:R1:W-:Y:S04]  /*7800*/  STS.U16 [R41+UR14+0x4800], R5 ;  /* 0x0048000529007988 */ /* 0x0003e8000800040e */
[----:B------:R-:W-:Y:S01]  /*7810*/  STS.U16 [R41+UR14+0x4000], R8 ;  /* 0x0040000829007988 */ /* 0x000fe2000800040e */
[----:B0-----:R-:W-:-:S03]  /*7820*/  LOP3.LUT R4, R41, 0x20, RZ, 0x3c, !PT ;  /* 0x0000002029047812 */ /* 0x001fc600078e3cff */
[----:B------:R-:W-:Y:S01]  /*7830*/  STS.U16 [R41+UR14+0x4c00], R6 ;  /* 0x004c000629007988 */ /* 0x000fe2000800040e */
[----:B-1----:R-:W-:-:S03]  /*7840*/  LOP3.LUT R5, R41, 0x40, RZ, 0x3c, !PT ;  /* 0x0000004029057812 */ /* 0x002fc600078e3cff */
        /* <DEDUP_REMOVED lines=12> */
[----:B------:R1:W-:Y:S01]  /*7910*/  STS.U16 [R4+UR14+0x4100], R29 ;  /* 0x0041001d04007988 */ /* 0x0003e2000800040e */
[----:B0-----:R-:W-:-:S03]  /*7920*/  LOP3.LUT R41, R41, 0x60, RZ, 0x3c, !PT ;  /* 0x0000006029297812 */ /* 0x001fc600078e3cff */
        /* <DEDUP_REMOVED lines=16> */
[----:B--2---:R1:W-:Y:S04]  /*7a30*/  STS.U16 [R5+UR14+0x4600], R12 ;  /* 0x0046000c05007988 */ /* 0x0043e8000800040e */
        /* <DEDUP_REMOVED lines=15> */
[----:B---3--:R1:W-:Y:S04]  /*7b30*/  STS.U16 [R41+UR14+0x4700], R44 ;  /* 0x0047002c29007988 */ /* 0x0083e8000800040e */
[----:B------:R1:W-:Y:S04]  /*7b40*/  STS.U16 [R41+UR14+0x4b00], R45 ;  /* 0x004b002d29007988 */ /* 0x0003e8000800040e */
[----:B------:R1:W-:Y:S04]  /*7b50*/  STS.U16 [R41+UR14+0x4f00], R42 ;  /* 0x004f002a29007988 */ /* 0x0003e8000800040e */
[----:B------:R1:W-:Y:S04]  /*7b60*/  STS.U16 [R41+UR14+0x5300], R43 ;  /* 0x0053002b29007988 */ /* 0x0003e8000800040e */
[----:B------:R1:W-:Y:S04]  /*7b70*/  STS.U16 [R41+UR14+0x5700], R59 ;  /* 0x0057003b29007988 */ /* 0x0003e8000800040e */
[----:B------:R1:W-:Y:S04]  /*7b80*/  STS.U16 [R41+UR14+0x5b00], R60 ;  /* 0x005b003c29007988 */ /* 0x0003e8000800040e */
[----:B-----5:R1:W-:Y:S04]  /*7b90*/  STS.U16 [R41+UR14+0x5f00], R61 ;  /* 0x005f003d29007988 */ /* 0x0203e8000800040e */
[----:B----4-:R1:W-:Y:S04]  /*7ba0*/  STS.U16 [R41+UR14+0x6300], R62 ;  /* 0x0063003e29007988 */ /* 0x0103e8000800040e */
[----:B------:R1:W-:Y:S04]  /*7bb0*/  STS.U16 [R41+UR14+0x6700], R63 ;  /* 0x0067003f29007988 */ /* 0x0003e8000800040e */
[----:B------:R1:W-:Y:S04]  /*7bc0*/  STS.U16 [R41+UR14+0x6b00], R64 ;  /* 0x006b004029007988 */ /* 0x0003e8000800040e */
[----:B------:R1:W-:Y:S04]  /*7bd0*/  STS.U16 [R41+UR14+0x6f00], R65 ;  /* 0x006f004129007988 */ /* 0x0003e8000800040e */
[----:B------:R1:W-:Y:S04]  /*7be0*/  STS.U16 [R41+UR14+0x7300], R66 ;  /* 0x0073004229007988 */ /* 0x0003e8000800040e */
[----:B------:R1:W-:Y:S04]  /*7bf0*/  STS.U16 [R41+UR14+0x7700], R67 ;  /* 0x0077004329007988 */ /* 0x0003e8000800040e */
[----:B------:R1:W-:Y:S04]  /*7c00*/  STS.U16 [R41+UR14+0x7b00], R124 ;  /* 0x007b007c29007988 */ /* 0x0003e8000800040e */
[----:B------:R1:W-:Y:S01]  /*7c10*/  STS.U16 [R41+UR14+0x7f00], R40 ;  /* 0x007f002829007988 */ /* 0x0003e2000800040e */
[----:B------:R0:W-:Y:S06]  /*7c20*/  MEMBAR.ALL.CTA ;  /* 0x0000000000007992 */ /* 0x0001ec0000008000 */
[----:B0-----:R-:W-:Y:S04]  /*7c30*/  FENCE.VIEW.ASYNC.S ;  /* 0x00000000000073c6 */ /* 0x001fe80000000000 */
[----:B------:R-:W0:Y:S02]  /*7c40*/  FENCE.VIEW.ASYNC.S ;  /* 0x00000000000073c6 */ /* 0x000e240000000000 */
[----:B0-----:R1:W0:Y:S02]  /*7c50*/  @!UP2 SYNCS.EXCH.64 URZ, [UR14+0xe010], UR8 ;  /* 0x00e010080effa5b2 */ /* 0x0012240008000100 */
[----:B0-----:R-:W-:Y:S06]  /*7c60*/  BAR.SYNC.DEFER_BLOCKING 0x0 ;  /* 0x0000000000007b1d */ /* 0x001fec0000010000 */
[----:B-1----:R-:W-:Y:S05]  /*7c70*/  BRA.U UP1, `(.L_x_13) ;  /* 0x0000000101507547 */ /* 0x002fea000b800000 */
[----:B------:R-:W-:Y:S01]  /*7c80*/  UIADD3 UR8, UPT, UPT, UR14, 0xe010, URZ ;  /* 0x0000e0100e087890 */ /* 0x000fe2000fffe0ff */
[----:B------:R-:W-:Y:S01]  /*7c90*/  UMOV UR52, UR26 ;  /* 0x0000001a00347c82 */ /* 0x000fe20008000000 */
[----:B------:R-:W-:Y:S01]  /*7ca0*/  UMOV UR53, 0x40004040 ;  /* 0x4000404000357882 */ /* 0x000fe20000000000 */
[----:B------:R-:W-:Y:S01]  /*7cb0*/  UMOV UR25, 0x40004040 ;  /* 0x4000404000197882 */ /* 0x000fe20000000000 */
[----:B------:R-:W-:Y:S01]  /*7cc0*/  UMOV UR54, 0x0 ;  /* 0x0000000000367882 */ /* 0x000fe20000000000 */
[----:B------:R-:W-:Y:S01]  /*7cd0*/  UMOV UR55, 0x4208490 ;  /* 0x0420849000377882 */ /* 0x000fe20000000000 */
[----:B------:R-:W-:Y:S01]  /*7ce0*/  UMOV UR56, 0x0 ;  /* 0x0000000000387882 */ /* 0x000fe20000000000 */
[----:B------:R-:W-:Y:S01]  /*7cf0*/  UMOV UR57, 0x4208490 ;  /* 0x0420849000397882 */ /* 0x000fe20000000000 */
[----:B------:R-:W-:Y:S01]  /*7d00*/  UMOV UR58, 0x0 ;  /* 0x00000000003a7882 */ /* 0x000fe20000000000 */
[----:B------:R-:W-:Y:S01]  /*7d10*/  UMOV UR59, 0x4208490 ;  /* 0x04208490003b7882 */ /* 0x000fe20000000000 */
[----:B------:R0:W-:Y:S01]  /*7d20*/  UTCHMMA gdesc[UR52], gdesc[UR24], tmem[UR10], tmem[UR54], idesc[UR55], !UPT ;  /* 0x00ff3618340075ea */ /* 0x0001e2000f80000a */
[----:B------:R-:W-:Y:S01]  /*7d30*/  UMOV UR9, URZ ;  /* 0x000000ff00097c82 */ /* 0x000fe20008000000 */
        /* <DEDUP_REMOVED lines=8> */
.L_x_13:
[----:B------:R-:W1:Y:S02]  /*7dc0*/  SYNCS.PHASECHK.TRANS64.TRYWAIT P2, [UR14+0xe010], RZ ;  /* 0x00e010ffff0075a7 */ /* 0x000e64000804110e */
[----:B-1----:R-:W-:Y:S05]  /*7dd0*/  @!P2 BRA `(.L_x_14) ;  /* 0x000000440078a947 */ /* 0x002fea0003800000 */
.L_x_23:
[----:B------:R-:W-:Y:S01]  /*7de0*/  BAR.SYNC.DEFER_BLOCKING 0x0 ;  /* 0x0000000000007b1d */ /* 0x000fe20000010000 */
[----:B------:R-:W-:-:S05]  /*7df0*/  SHF.L.U32 R219, R219, 0x1f, RZ ;  /* 0x0000001fdbdb7819 */ /* 0x000fca00000006ff */
[----:B------:R-:W-:Y:S01]  /*7e00*/  LDTM.16dp32bit_t0_t15.x64 R4, tmem[UR12+0x100000] ;  /* 0x1000000c000479ee */ /* 0x000fe20008b00000 */
[----:B------:R-:W1:Y:S01]  /*7e10*/  LDTM.16dp32bit_t16_t31.x64 R4, tmem[UR12+0x100040] ;  /* 0x1000400c000479ee */ /* 0x000e620008b20000 */
[----:B------:R-:W2:Y:S01]  /*7e20*/  @!P1 SYNCS.CCTL.IV [UR14+0xe010] ;  /* 0x00e01000ff0099b1 */ /* 0x000ea2000800000e */
[----:B------:R-:W-:Y:S01]  /*7e30*/  NOP ;  /* 0x0000000000007918 */ /* 0x000fe20000000000 */
[----:B-1----:R-:W-:Y:S01]  /*7e40*/  FMUL R124, R4, UR66 ;  /* 0x00000042047c7c20 */ /* 0x002fe20008400000 */
[----:B------:R-:W-:Y:S01]  /*7e50*/  FMUL R220, R5, UR66 ;  /* 0x0000004205dc7c20 */ /* 0x000fe20008400000 */
[----:B------:R-:W-:Y:S01]  /*7e60*/  FMUL R221, R6, UR66 ;  /* 0x0000004206dd7c20 */ /* 0x000fe20008400000 */
[----:B--2---:R-:W1:Y:S04]  /*7e70*/  SYNCS.PHASECHK.TRANS64.TRYWAIT P2, [UR11], R219 ;  /* 0x000000dbff0075a7 */ /* 0x004e68000804110b */
[----:B------:R-:W-:Y:S01]  /*7e80*/  FMNMX3 R124, R124, R220, R221, !PT ;  /* 0x000000dc7c7c7276 */ /* 0x000fe200078000dd */
[----:B------:R-:W-:Y:S01]  /*7e90*/  FMUL R220, R7, UR66 ;  /* 0x0000004207dc7c20 */ /* 0x000fe20008400000 */
[----:B------:R-:W-:-:S05]  /*7ea0*/  FMUL R221, R8, UR66 ;  /* 0x0000004208dd7c20 */ /* 0x000fca0008400000 */
        /* <DEDUP_REMOVED lines=88> */
[----:B------:R-:W-:-:S05]  /*8430*/  FMUL R220, R67, UR66 ;  /* 0x0000004243dc7c20 */ /* 0x000fca0008400000 */
[----:B------:R-:W-:-:S05]  /*8440*/  FMNMX R124, R220, R124, !PT ;  /* 0x0000007cdc7c7209 */ /* 0x000fca0007800000 */
[----:B------:R-:W2:Y:S02]  /*8450*/  SHFL.BFLY PT, R220, R124, 0x10, 0x1f ;  /* 0x0e001f007cdc7f89 */ /* 0x000ea400000e0000 */
[----:B--2---:R-:W-:-:S05]  /*8460*/  FMNMX3 R124, R124, R220, R218, !PT ;  /* 0x000000dc7c7c7276 */ /* 0x004fca00078000da */
[--C-:B------:R-:W-:Y:S01]  /*8470*/  FFMA R4, R4, UR66, -R124.reuse ;  /* 0x0000004204047c23 */ /* 0x100fe2000800087c */
[--C-:B------:R-:W-:Y:S01]  /*8480*/  FFMA R5, R5, UR66, -R124.reuse ;  /* 0x0000004205057c23 */ /* 0x100fe2000800087c */
[--C-:B------:R-:W-:Y:S01]  /*8490*/  FFMA R6, R6, UR66, -R124.reuse ;  /* 0x0000004206067c23 */ /* 0x100fe2000800087c */
[--C-:B------:R-:W-:Y:S01]  /*84a0*/  FFMA R220, R7, UR66, -R124.reuse ;  /* 0x0000004207dc7c23 */ /* 0x100fe2000800087c */
[----:B------:R-:W-:Y:S01]  /*84b0*/  FMUL R4, R4, 1.4426950216293334961 ;  /* 0x3fb8aa3b04047820 */ /* 0x000fe20000400000 */
[----:B------:R-:W-:Y:S01]  /*84c0*/  FMUL R5, R5, 1.4426950216293334961 ;  /* 0x3fb8aa3b05057820 */ /* 0x000fe20000400000 */
[----:B------:R-:W-:Y:S01]  /*84d0*/  FMUL R6, R6, 1.4426950216293334961 ;  /* 0x3fb8aa3b06067820 */ /* 0x000fe20000400000 */
[--C-:B------:R-:W-:Y:S01]  /*84e0*/  FFMA R8, R8, UR66, -R124.reuse ;  /* 0x0000004208087c23 */ /* 0x100fe2000800087c */
[--C-:B------:R-:W-:Y:S01]  /*84f0*/  FFMA R10, R10, UR66, -R124.reuse ;  /* 0x000000420a0a7c23 */ /* 0x100fe2000800087c */
[--C-:B------:R-:W-:Y:S01]  /*8500*/  FFMA R12, R12, UR66, -R124.reuse ;  /* 0x000000420c0c7c23 */ /* 0x100fe2000800087c */
[----:B------:R-:W-:Y:S01]  /*8510*/  MUFU.EX2 R4, R4 ;  /* 0x0000000400047308 */ /* 0x000fe20000000800 */
[--C-:B------:R-:W-:Y:S01]  /*8520*/  FFMA R14, R14, UR66, -R124.reuse ;  /* 0x000000420e0e7c23 */ /* 0x100fe2000800087c */
[----:B------:R-:W-:Y:S01]  /*8530*/  FMUL R220, R220, 1.4426950216293334961 ;  /* 0x3fb8aa3bdcdc7820 */ /* 0x000fe20000400000 */
[--C-:B------:R-:W-:Y:S01]  /*8540*/  FFMA R16, R16, UR66, -R124.reuse ;  /* 0x0000004210107c23 */ /* 0x100fe2000800087c */
[--C-:B------:R-:W-:Y:S01]  /*8550*/  FFMA R18, R18, UR66, -R124.reuse ;  /* 0x0000004212127c23 */ /* 0x100fe2000800087c */
[--C-:B------:R-:W-:Y:S01]  /*8560*/  FFMA R20, R20, UR66, -R124.reuse ;  /* 0x0000004214147c23 */ /* 0x100fe2000800087c */
[--C-:B------:R-:W-:Y:S01]  /*8570*/  FFMA R22, R22, UR66, -R124.reuse ;  /* 0x0000004216167c23 */ /* 0x100fe2000800087c */
[--C-:B------:R-:W-:Y:S01]  /*8580*/  FFMA R9, R9, UR66, -R124.reuse ;  /* 0x0000004209097c23 */ /* 0x100fe2000800087c */
[----:B------:R-:W2:Y:S01]  /*8590*/  MUFU.EX2 R5, R5 ;  /* 0x0000000500057308 */ /* 0x000ea20000000800 */
[--C-:B------:R-:W-:Y:S01]  /*85a0*/  FFMA R24, R24, UR66, -R124.reuse ;  /* 0x0000004218187c23 */ /* 0x100fe2000800087c */
[--C-:B------:R-:W-:Y:S01]  /*85b0*/  FFMA R26, R26, UR66, -R124.reuse ;  /* 0x000000421a1a7c23 */ /* 0x100fe2000800087c */
[--C-:B------:R-:W-:Y:S01]  /*85c0*/  FFMA R28, R28, UR66, -R124.reuse ;  /* 0x000000421c1c7c23 */ /* 0x100fe2000800087c */
[--C-:B------:R-:W-:Y:S01]  /*85d0*/  FFMA R30, R30, UR66, -R124.reuse ;  /* 0x000000421e1e7c23 */ /* 0x100fe2000800087c */
[----:B------:R-:W-:Y:S01]  /*85e0*/  FMUL R9, R9, 1.4426950216293334961 ;  /* 0x3fb8aa3b09097820 */ /* 0x000fe20000400000 */
[--C-:B------:R-:W-:Y:S01]  /*85f0*/  FFMA R32, R32, UR66, -R124.reuse ;  /* 0x0000004220207c23 */ /* 0x100fe2000800087c */
[--C-:B------:R-:W-:Y:S01]  /*8600*/  FFMA R34, R34, UR66, -R124.reuse ;  /* 0x0000004222227c23 */ /* 0x100fe2000800087c */
[----:B------:R3:W4:Y:S01]  /*8610*/  MUFU.EX2 R7, R6 ;  /* 0x0000000600077308 */ /* 0x0007220000000800 */
[--C-:B------:R-:W-:Y:S01]  /*8620*/  FFMA R36, R36, UR66, -R124.reuse ;  /* 0x0000004224247c23 */ /* 0x100fe2000800087c */
[--C-:B------:R-:W-:Y:S01]  /*8630*/  FFMA R11, R11, UR66, -R124.reuse ;  /* 0x000000420b0b7c23 */ /* 0x100fe2000800087c */
[--C-:B------:R-:W-:Y:S01]  /*8640*/  FFMA R13, R13, UR66, -R124.reuse ;  /* 0x000000420d0d7c23 */ /* 0x100fe2000800087c */
[--C-:B------:R-:W-:Y:S01]  /*8650*/  FFMA R15, R15, UR66, -R124.reuse ;  /* 0x000000420f0f7c23 */ /* 0x100fe2000800087c */
[----:B------:R-:W-:Y:S01]  /*8660*/  FFMA R17, R17, UR66, -R124 ;  /* 0x0000004211117c23 */ /* 0x000fe2000800087c */
[----:B------:R-:W-:Y:S01]  /*8670*/  FMUL R11, R11, 1.4426950216293334961 ;  /* 0x3fb8aa3b0b0b7820 */ /* 0x000fe20000400000 */
[----:B------:R-:W-:Y:S01]  /*8680*/  FMUL R13, R13, 1.4426950216293334961 ;  /* 0x3fb8aa3b0d0d7820 */ /* 0x000fe20000400000 */
[----:B------:R-:W5:Y:S01]  /*8690*/  MUFU.EX2 R220, R220 ;  /* 0x000000dc00dc7308 */ /* 0x000f620000000800 */
[----:B---3--:R-:W-:Y:S01]  /*86a0*/  FMUL R6, R8, 1.4426950216293334961 ;  /* 0x3fb8aa3b08067820 */ /* 0x008fe20000400000 */
        /* <DEDUP_REMOVED lines=9> */
[----:B------:R-:W3:Y:S01]  /*8740*/  MUFU.EX2 R6, R6 ;  /* 0x0000000600067308 */ /* 0x000ee20000000800 */
[----:B------:R-:W-:Y:S01]  /*8750*/  FMUL R26, R28, 1.4426950216293334961 ;  /* 0x3fb8aa3b1c1a7820 */ /* 0x000fe20000400000 */
[----:B------:R-:W-:Y:S01]  /*8760*/  FMUL R28, R30, 1.4426950216293334961 ;  /* 0x3fb8aa3b1e1c7820 */ /* 0x000fe20000400000 */
[----:B------:R-:W-:Y:S01]  /*8770*/  FMUL R30, R32, 1.4426950216293334961 ;  /* 0x3fb8aa3b201e7820 */ /* 0x000fe20000400000 */
[----:B------:R-:W-:Y:S01]  /*8780*/  FMUL R32, R34, 1.4426950216293334961 ;  /* 0x3fb8aa3b22207820 */ /* 0x000fe20000400000 */
[----:B------:R-:W-:Y:S01]  /*8790*/  FMUL R34, R36, 1.4426950216293334961 ;  /* 0x3fb8aa3b24227820 */ /* 0x000fe20000400000 */
[----:B--2---:R-:W-:Y:S01]  /*87a0*/  FADD R36, R4, R5 ;  /* 0x0000000504247221 */ /* 0x004fe20000000000 */
[----:B------:R-:W-:Y:S01]  /*87b0*/  FMUL R15, R15, 1.4426950216293334961 ;  /* 0x3fb8aa3b0f0f7820 */ /* 0x000fe20000400000 */
[----:B------:R-:W2:Y:S01]  /*87c0*/  MUFU.EX2 R9, R9 ;  /* 0x0000000900097308 */ /* 0x000ea20000000800 */
[----:B------:R-:W-:Y:S01]  /*87d0*/  FMUL R17, R17, 1.4426950216293334961 ;  /* 0x3fb8aa3b11117820 */ /* 0x000fe20000400000 */
[----:B----4-:R-:W-:Y:S01]  /*87e0*/  FADD R36, R7, R36 ;  /* 0x0000002407247221 */ /* 0x010fe20000000000 */
[--C-:B------:R-:W-:Y:S01]  /*87f0*/  FFMA R19, R19, UR66, -R124.reuse ;  /* 0x0000004213137c23 */ /* 0x100fe2000800087c */
[--C-:B------:R-:W-:Y:S01]  /*8800*/  FFMA R21, R21, UR66, -R124.reuse ;  /* 0x0000004215157c23 */ /* 0x100fe2000800087c */
[----:B------:R-:W-:Y:S01]  /*8810*/  FFMA R23, R23, UR66, -R124 ;  /* 0x0000004217177c23 */ /* 0x000fe2000800087c */
[----:B-----5:R-:W-:Y:S01]  /*8820*/  FADD R36, R220, R36 ;  /* 0x00000024dc247221 */ /* 0x020fe20000000000 */
[----:B------:R-:W-:Y:S01]  /*8830*/  FMUL R19, R19, 1.4426950216293334961 ;  /* 0x3fb8aa3b13137820 */ /* 0x000fe20000400000 */
[----:B------:R-:W4:Y:S01]  /*8840*/  MUFU.EX2 R8, R8 ;  /* 0x0000000800087308 */ /* 0x000f220000000800 */
[----:B------:R-:W-:Y:S01]  /*8850*/  FMUL R21, R21, 1.4426950216293334961 ;  /* 0x3fb8aa3b15157820 */ /* 0x000fe20000400000 */
[----:B---3--:R-:W-:Y:S01]  /*8860*/  FADD R36, R6, R36 ;  /* 0x0000002406247221 */ /* 0x008fe20000000000 */
[----:B------:R-:W-:Y:S01]  /*8870*/  FMUL R23, R23, 1.4426950216293334961 ;  /* 0x3fb8aa3b17177820 */ /* 0x000fe20000400000 */
[--C-:B------:R-:W-:Y:S01]  /*8880*/  FFMA R25, R25, UR66, -R124.reuse ;  /* 0x0000004219197c23 */ /* 0x100fe2000800087c */
[--C-:B------:R-:W-:Y:S01]  /*8890*/  FFMA R27, R27, UR66, -R124.reuse ;  /* 0x000000421b1b7c23 */ /* 0x100fe2000800087c */
[--C-:B------:R-:W-:Y:S01]  /*88a0*/  FFMA R29, R29, UR66, -R124.reuse ;  /* 0x000000421d1d7c23 */ /* 0x100fe2000800087c */
[----:B------:R-:W-:Y:S01]  /*88b0*/  FFMA R31, R31, UR66, -R124 ;  /* 0x000000421f1f7c23 */ /* 0x000fe2000800087c */
[----:B------:R-:W3:Y:S01]  /*88c0*/  MUFU.EX2 R11, R11 ;  /* 0x0000000b000b7308 */ /* 0x000ee20000000800 */
[----:B--2---:R-:W-:Y:S01]  /*88d0*/  FADD R36, R9, R36 ;  /* 0x0000002409247221 */ /* 0x004fe20000000000 */
[----:B------:R-:W-:Y:S01]  /*88e0*/  FMUL R25, R25, 1.4426950216293334961 ;  /* 0x3fb8aa3b19197820 */ /* 0x000fe20000400000 */
[----:B------:R-:W-:Y:S01]  /*88f0*/  FMUL R27, R27, 1.4426950216293334961 ;  /* 0x3fb8aa3b1b1b7820 */ /* 0x000fe20000400000 */
[----:B------:R-:W-:Y:S01]  /*8900*/  FMUL R29, R29, 1.4426950216293334961 ;  /* 0x3fb8aa3b1d1d7820 */ /* 0x000fe20000400000 */
[----:B------:R-:W-:Y:S01]  /*8910*/  FMUL R31, R31, 1.4426950216293334961 ;  /* 0x3fb8aa3b1f1f7820 */ /* 0x000fe20000400000 */
[--C-:B------:R-:W-:Y:S01]  /*8920*/  FFMA R33, R33, UR66, -R124.reuse ;  /* 0x0000004221217c23 */ /* 0x100fe2000800087c */
[----:B------:R-:W-:Y:S01]  /*8930*/  FFMA R35, R35, UR66, -R124 ;  /* 0x0000004223237c23 */ /* 0x000fe2000800087c */
[----:B------:R-:W2:Y:S01]  /*8940*/  MUFU.EX2 R10, R10 ;  /* 0x0000000a000a7308 */ /* 0x000ea20000000800 */
[----:B----4-:R-:W-:Y:S01]  /*8950*/  FADD R36, R8, R36 ;  /* 0x0000002408247221 */ /* 0x010fe20000000000 */
[----:B------:R-:W-:Y:S01]  /*8960*/  FMUL R33, R33, 1.4426950216293334961 ;  /* 0x3fb8aa3b21217820 */ /* 0x000fe20000400000 */
[--C-:B------:R-:W-:Y:S01]  /*8970*/  FFMA R37, R37, UR66, -R124.reuse ;  /* 0x0000004225257c23 */ /* 0x100fe2000800087c */
[----:B------:R-:W-:Y:S01]  /*8980*/  FMUL R35, R35, 1.4426950216293334961 ;  /* 0x3fb8aa3b23237820 */ /* 0x000fe20000400000 */
[--C-:B------:R-:W-:Y:S01]  /*8990*/  FFMA R38, R38, UR66, -R124.reuse ;  /* 0x0000004226267c23 */ /* 0x100fe2000800087c */
[----:B------:R-:W-:Y:S01]  /*89a0*/  FFMA R41, R41, UR66, -R124 ;  /* 0x0000004229297c23 */ /* 0x000fe2000800087c */
[----:B------:R-:W-:Y:S01]  /*89b0*/  FMUL R37, R37, 1.4426950216293334961 ;  /* 0x3fb8aa3b25257820 */ /* 0x000fe20000400000 */
[----:B------:R-:W4:Y:S01]  /*89c0*/  MUFU.EX2 R13, R13 ;  /* 0x0000000d000d7308 */ /* 0x000f220000000800 */
[----:B---3--:R-:W-:Y:S01]  /*89d0*/  FADD R36, R11, R36 ;  /* 0x000000240b247221 */ /* 0x008fe20000000000 */
[----:B------:R-:W-:Y:S01]  /*89e0*/  FMUL R38, R38, 1.4426950216293334961 ;  /* 0x3fb8aa3b26267820 */ /* 0x000fe20000400000 */
        /* <DEDUP_REMOVED lines=16> */
[----:B------:R-:W-:Y:S01]  /*8af0*/  FMUL R53, R53, 1.4426950216293334961 ;  /* 0x3fb8aa3b35357820 */ /* 0x000fe20000400000 */
[--C-:B------:R-:W-:Y:S01]  /*8b00*/  FFMA R55, R55, UR66, -R124.reuse ;  /* 0x0000004237377c23 */ /* 0x100fe2000800087c */
[--C-:B------:R-:W-:Y:S01]  /*8b10*/  FFMA R57, R57, UR66, -R124.reuse ;  /* 0x0000004239397c23 */ /* 0x100fe2000800087c */
[--C-:B------:R-:W-:Y:S01]  /*8b20*/  FFMA R59, R59, UR66, -R124.reuse ;  /* 0x000000423b3b7c23 */ /* 0x100fe2000800087c */
[----:B------:R-:W-:Y:S01]  /*8b30*/  FFMA R61, R61, UR66, -R124 ;  /* 0x000000423d3d7c23 */ /* 0x000fe2000800087c */
[----:B------:R-:W4:Y:S01]  /*8b40*/  MUFU.EX2 R14, R14 ;  /* 0x0000000e000e7308 */ /* 0x000f220000000800 */
[----:B---3--:R-:W-:Y:S01]  /*8b50*/  FADD R36, R12, R36 ;  /* 0x000000240c247221 */ /* 0x008fe20000000000 */
[----:B------:R-:W-:Y:S01]  /*8b60*/  FMUL R55, R55, 1.4426950216293334961 ;  /* 0x3fb8aa3b37377820 */ /* 0x000fe20000400000 */
[----:B------:R-:W-:Y:S01]  /*8b70*/  FMUL R57, R57, 1.4426950216293334961 ;  /* 0x3fb8aa3b39397820 */ /* 0x000fe20000400000 */
[----:B------:R-:W-:Y:S01]  /*8b80*/  FMUL R59, R59, 1.4426950216293334961 ;  /* 0x3fb8aa3b3b3b7820 */ /* 0x000fe20000400000 */
[----:B------:R-:W-:Y:S01]  /*8b90*/  FMUL R61, R61, 1.4426950216293334961 ;  /* 0x3fb8aa3b3d3d7820 */ /* 0x000fe20000400000 */
[--C-:B------:R-:W-:Y:S01]  /*8ba0*/  FFMA R63, R63, UR66, -R124.reuse ;  /* 0x000000423f3f7c23 */ /* 0x100fe2000800087c */
[----:B------:R-:W-:Y:S01]  /*8bb0*/  FFMA R65, R65, UR66, -R124 ;  /* 0x0000004241417c23 */ /* 0x000fe2000800087c */
[----:B------:R-:W3:Y:S01]  /*8bc0*/  MUFU.EX2 R17, R17 ;  /* 0x0000001100117308 */ /* 0x000ee20000000800 */
[----:B--2---:R-:W-:Y:S01]  /*8bd0*/  FADD R36, R15, R36 ;  /* 0x000000240f247221 */ /* 0x004fe20000000000 */
[----:B------:R-:W-:Y:S01]  /*8be0*/  FMUL R63, R63, 1.4426950216293334961 ;  /* 0x3fb8aa3b3f3f7820 */ /* 0x000fe20000400000 */
[----:B------:R-:W-:Y:S01]  /*8bf0*/  FMUL R65, R65, 1.4426950216293334961 ;  /* 0x3fb8aa3b41417820 */ /* 0x000fe20000400000 */
[--C-:B------:R-:W-:Y:S01]  /*8c00*/  FFMA R66, R66, UR66, -R124.reuse ;  /* 0x0000004242427c23 */ /* 0x100fe2000800087c */
[----:B------:R-:W-:Y:S01]  /*8c10*/  FFMA R67, R67, UR66, -R124 ;  /* 0x0000004243437c23 */ /* 0x000fe2000800087c */
[----:B------:R-:W-:-:S02]  /*8c20*/  F2FP.BF16.F32.PACK_AB R4, R5, R4 ;  /* 0x000000040504723e */ /* 0x000fc400000010ff */
[----:B------:R-:W2:Y:S01]  /*8c30*/  MUFU.EX2 R16, R16 ;  /* 0x0000001000107308 */ /* 0x000ea20000000800 */
[----:B----4-:R-:W-:Y:S01]  /*8c40*/  FADD R36, R14, R36 ;  /* 0x000000240e247221 */ /* 0x010fe20000000000 */
[----:B------:R-:W-:Y:S01]  /*8c50*/  FMUL R66, R66, 1.4426950216293334961 ;  /* 0x3fb8aa3b42427820 */ /* 0x000fe20000400000 */
[----:B------:R-:W-:Y:S01]  /*8c60*/  FMUL R67, R67, 1.4426950216293334961 ;  /* 0x3fb8aa3b43437820 */ /* 0x000fe20000400000 */
[----:B------:R-:W-:-:S04]  /*8c70*/  F2FP.BF16.F32.PACK_AB R5, R220, R7 ;  /* 0x00000007dc05723e */ /* 0x000fc800000010ff */
[----:B------:R-:W4:Y:S01]  /*8c80*/  MUFU.EX2 R19, R19 ;  /* 0x0000001300137308 */ /* 0x000f220000000800 */
[----:B---3--:R-:W-:-:S07]  /*8c90*/  FADD R36, R17, R36 ;  /* 0x0000002411247221 */ /* 0x008fce0000000000 */
[----:B------:R-:W3:Y:S01]  /*8ca0*/  MUFU.EX2 R18, R18 ;  /* 0x0000001200127308 */ /* 0x000ee20000000800 */
[----:B--2---:R-:W-:-:S07]  /*8cb0*/  FADD R36, R16, R36 ;  /* 0x0000002410247221 */ /* 0x004fce0000000000 */
[----:B------:R-:W2:Y:S01]  /*8cc0*/  MUFU.EX2 R21, R21 ;  /* 0x0000001500157308 */ /* 0x000ea20000000800 */
[----:B----4-:R-:W-:-:S07]  /*8cd0*/  FADD R36, R19, R36 ;  /* 0x0000002413247221 */ /* 0x010fce0000000000 */
        /* <DEDUP_REMOVED lines=26> */
[----:B------:R3:W-:Y:S01]  /*8e80*/  MUFU.EX2 R221, R37 ;  /* 0x0000002500dd7308 */ /* 0x0007e20000000800 */
[----:B--2---:R-:W-:-:S07]  /*8e90*/  FADD R36, R33, R36 ;  /* 0x0000002421247221 */ /* 0x004fce0000000000 */
[----:B------:R-:W2:Y:S01]  /*8ea0*/  MUFU.EX2 R35, R35 ;  /* 0x0000002300237308 */ /* 0x000ea20000000800 */
[--C-:B---3--:R-:W-:Y:S01]  /*8eb0*/  FFMA R37, R39, UR66, -R124.reuse ;  /* 0x0000004227257c23 */ /* 0x108fe2000800087c */
[----:B------:R-:W-:Y:S01]  /*8ec0*/  FFMA R39, R40, UR66, -R124 ;  /* 0x0000004228277c23 */ /* 0x000fe2000800087c */
[----:B----4-:R-:W-:Y:S02]  /*8ed0*/  FADD R36, R32, R36 ;  /* 0x0000002420247221 */ /* 0x010fe40000000000 */
[----:B------:R-:W-:Y:S01]  /*8ee0*/  FMUL R37, R37, 1.4426950216293334961 ;  /* 0x3fb8aa3b25257820 */ /* 0x000fe20000400000 */
[----:B------:R-:W-:Y:S02]  /*8ef0*/  FMUL R39, R39, 1.4426950216293334961 ;  /* 0x3fb8aa3b27277820 */ /* 0x000fe40000400000 */
[----:B------:R-:W3:Y:S08]  /*8f00*/  MUFU.EX2 R34, R34 ;  /* 0x0000002200227308 */ /* 0x000ef00000000800 */
[----:B------:R4:W-:Y:S01]  /*8f10*/  MUFU.EX2 R40, R37 ;  /* 0x0000002500287308 */ /* 0x0009e20000000800 */
[----:B--2---:R-:W-:-:S07]  /*8f20*/  FADD R36, R35, R36 ;  /* 0x0000002423247221 */ /* 0x004fce0000000000 */
[----:B------:R-:W2:Y:S01]  /*8f30*/  MUFU.EX2 R38, R38 ;  /* 0x0000002600267308 */ /* 0x000ea20000000800 */
[----:B----4-:R-:W-:Y:S01]  /*8f40*/  FFMA R37, R42, UR66, -R124 ;  /* 0x000000422a257c23 */ /* 0x010fe2000800087c */
[----:B---3--:R-:W-:-:S03]  /*8f50*/  FADD R36, R34, R36 ;  /* 0x0000002422247221 */ /* 0x008fc60000000000 */
[----:B------:R-:W-:Y:S01]  /*8f60*/  FMUL R37, R37, 1.4426950216293334961 ;  /* 0x3fb8aa3b25257820 */ /* 0x000fe20000400000 */
[----:B------:R-:W-:Y:S02]  /*8f70*/  FADD R36, R221, R36 ;  /* 0x00000024dd247221 */ /* 0x000fe40000000000 */
[----:B------:R-:W-:Y:S08]  /*8f80*/  MUFU.EX2 R42, R41 ;  /* 0x00000029002a7308 */ /* 0x000ff00000000800 */
[----:B------:R3:W-:Y:S01]  /*8f90*/  MUFU.EX2 R41, R37 ;  /* 0x0000002500297308 */ /* 0x0007e20000000800 */
[----:B--2---:R-:W-:-:S04]  /*8fa0*/  FADD R36, R38, R36 ;  /* 0x0000002426247221 */ /* 0x004fc80000000000 */
[----:B------:R-:W-:-:S03]  /*8fb0*/  FADD R36, R40, R36 ;  /* 0x0000002428247221 */ /* 0x000fc60000000000 */
[----:B------:R-:W2:Y:S01]  /*8fc0*/  MUFU.EX2 R39, R39 ;  /* 0x0000002700277308 */ /* 0x000ea20000000800 */
[----:B---3--:R-:W-:-:S04]  /*8fd0*/  FFMA R37, R44, UR66, -R124 ;  /* 0x000000422c257c23 */ /* 0x008fc8000800087c */
[----:B------:R-:W-:-:S03]  /*8fe0*/  FMUL R37, R37, 1.4426950216293334961 ;  /* 0x3fb8aa3b25257820 */ /* 0x000fc60000400000 */
[----:B------:R-:W3:Y:S08]  /*8ff0*/  MUFU.EX2 R44, R43 ;  /* 0x0000002b002c7308 */ /* 0x000ef00000000800 */
[----:B------:R4:W5:Y:S01]  /*9000*/  MUFU.EX2 R43, R37 ;  /* 0x00000025002b7308 */ /* 0x0009620000000800 */
[----:B--2---:R-:W-:-:S04]  /*9010*/  FADD R36, R39, R36 ;  /* 0x0000002427247221 */ /* 0x004fc80000000000 */
[----:B------:R-:W-:-:S03]  /*9020*/  FADD R36, R42, R36 ;  /* 0x000000242a247221 */ /* 0x000fc60000000000 */
[----:B------:R-:W-:Y:S01]  /*9030*/  MUFU.EX2 R65, R65 ;  /* 0x0000004100417308 */ /* 0x000fe20000000800 */
[----:B----4-:R-:W-:Y:S01]  /*9040*/  FFMA R37, R46, UR66, -R124 ;  /* 0x000000422e257c23 */ /* 0x010fe2000800087c */
[----:B------:R-:W-:-:S03]  /*9050*/  FADD R36, R41, R36 ;  /* 0x0000002429247221 */ /* 0x000fc60000000000 */
[----:B------:R-:W-:Y:S01]  /*9060*/  FMUL R37, R37, 1.4426950216293334961 ;  /* 0x3fb8aa3b25257820 */ /* 0x000fe20000400000 */
[----:B---3--:R-:W-:Y:S02]  /*9070*/  FADD R36, R44, R36 ;  /* 0x000000242c247221 */ /* 0x008fe40000000000 */
[----:B------:R-:W2:Y:S02]  /*9080*/  MUFU.EX2 R46, R45 ;  /* 0x0000002d002e7308 */ /* 0x000ea40000000800 */
[----:B-----5:R-:W-:-:S06]  /*9090*/  FADD R36, R43, R36 ;  /* 0x000000242b247221 */ /* 0x020fcc0000000000 */
[----:B------:R3:W4:Y:S08]  /*90a0*/  MUFU.EX2 R45, R37 ;  /* 0x00000025002d7308 */ /* 0x0007300000000800 */
[----:B------:R-:W-:Y:S01]  /*90b0*/  MUFU.EX2 R66, R66 ;  /* 0x0000004200427308 */ /* 0x000fe20000000800 */
[----:B---3--:R-:W-:Y:S01]  /*90c0*/  FFMA R37, R48, UR66, -R124 ;  /* 0x0000004230257c23 */ /* 0x008fe2000800087c */
[----:B--2---:R-:W-:-:S03]  /*90d0*/  FADD R36, R46, R36 ;  /* 0x000000242e247221 */ /* 0x004fc60000000000 */
[----:B------:R-:W-:-:S03]  /*90e0*/  FMUL R37, R37, 1.4426950216293334961 ;  /* 0x3fb8aa3b25257820 */ /* 0x000fc60000400000 */
[----:B------:R-:W2:Y:S01]  /*90f0*/  MUFU.EX2 R48, R47 ;  /* 0x0000002f00307308 */ /* 0x000ea20000000800 */
[----:B----4-:R-:W-:-:S07]  /*9100*/  FADD R36, R45, R36 ;  /* 0x000000242d247221 */ /* 0x010fce0000000000 */
[----:B------:R3:W4:Y:S08]  /*9110*/  MUFU.EX2 R47, R37 ;  /* 0x00000025002f7308 */ /* 0x0007300000000800 */
[----:B------:R-:W-:Y:S01]  /*9120*/  MUFU.EX2 R67, R67 ;  /* 0x0000004300437308 */ /* 0x000fe20000000800 */
[----:B---3--:R-:W-:Y:S01]  /*9130*/  FFMA R37, R50, UR66, -R124 ;  /* 0x0000004232257c23 */ /* 0x008fe2000800087c */
[----:B--2---:R-:W-:-:S03]  /*9140*/  FADD R36, R48, R36 ;  /* 0x0000002430247221 */ /* 0x004fc60000000000 */
[----:B------:R-:W-:-:S03]  /*9150*/  FMUL R37, R37, 1.4426950216293334961 ;  /* 0x3fb8aa3b25257820 */ /* 0x000fc60000400000 */
[----:B------:R-:W2:Y:S01]  /*9160*/  MUFU.EX2 R50, R49 ;  /* 0x0000003100327308 */ /* 0x000ea20000000800 */
[----:B----4-:R-:W-:-:S07]  /*9170*/  FADD R36, R47, R36 ;  /* 0x000000242f247221 */ /* 0x010fce0000000000 */
[----:B------:R3:W4:Y:S02]  /*9180*/  MUFU.EX2 R49, R37 ;  /* 0x0000002500317308 */ /* 0x0007240000000800 */
[----:B---3--:R-:W-:Y:S01]  /*9190*/  FFMA R37, R52, UR66, -R124 ;  /* 0x0000004234257c23 */ /* 0x008fe2000800087c */
[----:B--2---:R-:W-:-:S05]  /*91a0*/  FADD R36, R50, R36 ;  /* 0x0000002432247221 */ /* 0x004fca0000000000 */
[----:B------:R-:W2:Y:S01]  /*91b0*/  MUFU.EX2 R52, R51 ;  /* 0x0000003300347308 */ /* 0x000ea20000000800 */
[----:B------:R-:W-:Y:S01]  /*91c0*/  FMUL R37, R37, 1.4426950216293334961 ;  /* 0x3fb8aa3b25257820 */ /* 0x000fe20000400000 */
[----:B----4-:R-:W-:-:S06]  /*91d0*/  FADD R36, R49, R36 ;  /* 0x0000002431247221 */ /* 0x010fcc0000000000 */
        /* <DEDUP_REMOVED lines=36> */
[----:B------:R-:W3:Y:S01]  /*9420*/  MUFU.EX2 R63, R37 ;  /* 0x00000025003f7308 */ /* 0x000ee20000000800 */
[----:B--2---:R-:W-:-:S04]  /*9430*/  FADD R36, R64, R36 ;  /* 0x0000002440247221 */ /* 0x004fc80000000000 */
[----:B---3--:R-:W-:-:S04]  /*9440*/  FADD R36, R63, R36 ;  /* 0x000000243f247221 */ /* 0x008fc80000000000 */
[----:B------:R-:W-:-:S04]  /*9450*/  FADD R36, R65, R36 ;  /* 0x0000002441247221 */ /* 0x000fc80000000000 */
[----:B------:R-:W-:-:S04]  /*9460*/  FADD R36, R66, R36 ;  /* 0x0000002442247221 */ /* 0x000fc80000000000 */
[----:B------:R-:W-:-:S05]  /*9470*/  FADD R36, R67, R36 ;  /* 0x0000002443247221 */ /* 0x000fca0000000000 */
[----:B------:R2:W3:Y:S01]  /*9480*/  SHFL.BFLY PT, R37, R36, 0x10, 0x1f ;  /* 0x0e001f0024257f89 */ /* 0x0004e200000e0000 */
[----:B-1----:R-:W-:Y:S05]  /*9490*/  @!P2 BRA `(.L_x_15) ;  /* 0x0000002c00d4a947 */ /* 0x002fea0003800000 */
.L_x_24:
[----:B------:R-:W-:Y:S02]  /*94a0*/  F2FP.BF16.F32.PACK_AB R6, R9, R6 ;  /* 0x000000060906723e */ /* 0x000fe400000010ff */
[----:B------:R-:W-:Y:S02]  /*94b0*/  F2FP.BF16.F32.PACK_AB R7, R11, R8 ;  /* 0x000000080b07723e */ /* 0x000fe400000010ff */
[----:B------:R-:W-:Y:S02]  /*94c0*/  F2FP.BF16.F32.PACK_AB R8, R13, R10 ;  /* 0x0000000a0d08723e */ /* 0x000fe400000010ff */
[----:B------:R-:W-:Y:S02]  /*94d0*/  F2FP.BF16.F32.PACK_AB R9, R15, R12 ;  /* 0x0000000c0f09723e */ /* 0x000fe400000010ff */
[----:B------:R-:W-:Y:S02]  /*94e0*/  F2FP.BF16.F32.PACK_AB R10, R17, R14 ;  /* 0x0000000e110a723e */ /* 0x000fe400000010ff */
[----:B------:R-:W-:-:S02]  /*94f0*/  F2FP.BF16.F32.PACK_AB R11, R19, R16 ;  /* 0x00000010130b723e */ /* 0x000fc400000010ff */
        /* <DEDUP_REMOVED lines=10> */
[----:B------:R-:W-:Y:S01]  /*95a0*/  F2FP.BF16.F32.PACK_AB R22, R42, R39 ;  /* 0x000000272a16723e */ /* 0x000fe200000010ff */
[----:B------:R-:W-:Y:S01]  /*95b0*/  IMAD.WIDE R38, R155, 0x2, R188 ;  /* 0x000000029b267825 */ /* 0x000fe200078e02bc */
        /* <DEDUP_REMOVED lines=13> */
[----:B------:R-:W-:Y:S02]  /*9690*/  MOV R40, R2 ;  /* 0x0000000200287202 */ /* 0x000fe40000000f00 */
[----:B------:R-:W-:Y:S01]  /*96a0*/  MOV R41, R3 ;  /* 0x0000000300297202 */ /* 0x000fe20000000f00 */
[----:B------:R-:W-:Y:S01]  /*96b0*/  STTM.16dp32bit_t0_t15.x32 tmem[UR12+0x40], R4 ;  /* 0x00004004000079ed */ /* 0x000fe20008a8000c */
[----:B------:R1:W-:Y:S01]  /*96c0*/  STTM.16dp32bit_t16_t31.x32 tmem[UR12+0x60], R4 ;  /* 0x00006004000079ed */ /* 0x0003e20008aa000c */
[----:B------:R-:W-:-:S04]  /*96d0*/  IMAD.WIDE R42, R155, 0x2, R138 ;  /* 0x000000029b2a7825 */ /* 0x000fc800078e028a */
[----:B------:R-:W-:-:S04]  /*96e0*/  IMAD.WIDE R40, R155, 0x2, R40 ;  /* 0x000000029b287825 */ /* 0x000fc800078e0228 */
[----:B------:R-:W-:-:S04]  /*96f0*/  IMAD.WIDE R46, R155, 0x2, R158 ;  /* 0x000000029b2e7825 */ /* 0x000fc800078e029e */
[----:B------:R-:W-:-:S04]  /*9700*/  IMAD.WIDE R44, R155, 0x2, R146 ;  /* 0x000000029b2c7825 */ /* 0x000fc800078e0292 */
[----:B------:R-:W-:-:S04]  /*9710*/  IMAD.WIDE R54, R155, 0x2, R120 ;  /* 0x000000029b367825 */ /* 0x000fc800078e0278 */
[C---:B------:R-:W-:Y:S02]  /*9720*/  IMAD.WIDE R52, R155.reuse, 0x2, R148 ;  /* 0x000000029b347825 */ /* 0x040fe400078e0294 */
[----:B------:R-:W4:Y:S02]  /*9730*/  LDG.E.U16 R54, desc[UR28][R54.64] ;  /* 0x0000001c36367981 */ /* 0x000f24000c1e1500 */
[C---:B------:R-:W-:Y:S02]  /*9740*/  IMAD.WIDE R48, R155.reuse, 0x2, R168 ;  /* 0x000000029b307825 */ /* 0x040fe400078e02a8 */
[----:B------:R-:W5:Y:S02]  /*9750*/  LDG.E.U16 R52, desc[UR28][R52.64] ;  /* 0x0000001c34347981 */ /* 0x000f64000c1e1500 */
[C---:B-1----:R-:W-:Y:S02]  /*9760*/  IMAD.WIDE R12, R155.reuse, 0x2, R130 ;  /* 0x000000029b0c7825 */ /* 0x042fe400078e0282 */
[----:B--2---:R-:W2:Y:S02]  /*9770*/  LDG.E.U16 R5, desc[UR28][R38.64] ;  /* 0x0000001c26057981 */ /* 0x004ea4000c1e1500 */
[----:B------:R-:W-:-:S02]  /*9780*/  IMAD.WIDE R8, R155, 0x2, R186 ;  /* 0x000000029b087825 */ /* 0x000fc400078e02ba */
[----:B---3--:R1:W3:Y:S02]  /*9790*/  LDG.E.U16 R35, desc[UR28][R12.64] ;  /* 0x0000001c0c237981 */ /* 0x0082e4000c1e1500 */
[C---:B------:R-:W-:Y:S02]  /*97a0*/  IMAD.WIDE R16, R155.reuse, 0x2, R176 ;  /* 0x000000029b107825 */ /* 0x040fe400078e02b0 */
[----:B------:R0:W2:Y:S02]  /*97b0*/  LDG.E.U16 R33, desc[UR28][R8.64] ;  /* 0x0000001c08217981 */ /* 0x0000a4000c1e1500 */
[C---:B------:R-:W-:Y:S02]  /*97c0*/  IMAD.WIDE R10, R155.reuse, 0x2, R196 ;  /* 0x000000029b0a7825 */ /* 0x040fe400078e02c4 */
[----:B------:R0:W2:Y:S02]  /*97d0*/  LDG.E.U16 R32, desc[UR28][R16.64] ;  /* 0x0000001c10207981 */ /* 0x0000a4000c1e1500 */
[----:B------:R-:W-:-:S02]  /*97e0*/  IMAD.WIDE R14, R155, 0x2, R166 ;  /* 0x000000029b0e7825 */ /* 0x000fc400078e02a6 */
[----:B------:R0:W2:Y:S02]  /*97f0*/  LDG.E.U16 R34, desc[UR28][R10.64] ;  /* 0x0000001c0a227981 */ /* 0x0000a4000c1e1500 */
[C---:B-1----:R-:W-:Y:S02]  /*9800*/  IMAD.WIDE R12, R155.reuse, 0x2, R156 ;  /* 0x000000029b0c7825 */ /* 0x042fe400078e029c */
[----:B------:R1:W2:Y:S02]  /*9810*/  LDG.E.U16 R31, desc[UR28][R14.64] ;  /* 0x0000001c0e1f7981 */ /* 0x0002a4000c1e1500 */
[C---:B0-----:R-:W-:Y:S02]  /*9820*/  IMAD.WIDE R8, R155.reuse, 0x2, R136 ;  /* 0x000000029b087825 */ /* 0x041fe400078e0288 */
[----:B------:R0:W2:Y:S02]  /*9830*/  LDG.E.U16 R30, desc[UR28][R12.64] ;  /* 0x0000001c0c1e7981 */ /* 0x0000a4000c1e1500 */
[----:B------:R-:W-:-:S02]  /*9840*/  IMAD.WIDE R16, R155, 0x2, R128 ;  /* 0x000000029b107825 */ /* 0x000fc400078e0280 */
[----:B------:R0:W2:Y:S02]  /*9850*/  LDG.E.U16 R28, desc[UR28][R8.64] ;  /* 0x0000001c081c7981 */ /* 0x0000a4000c1e1500 */
[C---:B------:R-:W-:Y:S02]  /*9860*/  IMAD.WIDE R10, R155.reuse, 0x2, R144 ;  /* 0x000000029b0a7825 */ /* 0x040fe400078e0290 */
[----:B------:R0:W2:Y:S02]  /*9870*/  LDG.E.U16 R27, desc[UR28][R16.64] ;  /* 0x0000001c101b7981 */ /* 0x0000a4000c1e1500 */
[C---:B-1----:R-:W-:Y:S02]  /*9880*/  IMAD.WIDE R14, R155.reuse, 0x2, R194 ;  /* 0x000000029b0e7825 */ /* 0x042fe400078e02c2 */
[----:B------:R1:W2:Y:S02]  /*9890*/  LDG.E.U16 R29, desc[UR28][R10.64] ;  /* 0x0000001c0a1d7981 */ /* 0x0002a4000c1e1500 */
[----:B0-----:R-:W-:-:S02]  /*98a0*/  IMAD.WIDE R12, R155, 0x2, R184 ;  /* 0x000000029b0c7825 */ /* 0x001fc400078e02b8 */
[----:B------:R0:W2:Y:S02]  /*98b0*/  LDG.E.U16 R26, desc[UR28][R14.64] ;  /* 0x0000001c0e1a7981 */ /* 0x0000a4000c1e1500 */
[C---:B------:R-:W-:Y:S02]  /*98c0*/  IMAD.WIDE R8, R155.reuse, 0x2, R164 ;  /* 0x000000029b087825 */ /* 0x040fe400078e02a4 */
[----:B------:R0:W2:Y:S02]  /*98d0*/  LDG.E.U16 R25, desc[UR28][R12.64] ;  /* 0x0000001c0c197981 */ /* 0x0000a4000c1e1500 */
[C---:B------:R-:W-:Y:S02]  /*98e0*/  IMAD.WIDE R16, R155.reuse, 0x2, R152 ;  /* 0x000000029b107825 */ /* 0x040fe400078e0298 */
[----:B------:R0:W2:Y:S02]  /*98f0*/  LDG.E.U16 R23, desc[UR28][R8.64] ;  /* 0x0000001c08177981 */ /* 0x0000a4000c1e1500 */
[----:B-1----:R-:W-:-:S02]  /*9900*/  IMAD.WIDE R10, R155, 0x2, R174 ;  /* 0x000000029b0a7825 */ /* 0x002fc400078e02ae */
[----:B------:R1:W2:Y:S02]  /*9910*/  LDG.E.U16 R22, desc[UR28][R16.64] ;  /* 0x0000001c10167981 */ /* 0x0002a4000c1e1500 */
[C---:B0-----:R-:W-:Y:S02]  /*9920*/  IMAD.WIDE R14, R155.reuse, 0x2, R142 ;  /* 0x000000029b0e7825 */ /* 0x041fe400078e028e */
        /* <DEDUP_REMOVED lines=8> */
[----:B------:R-:W2:Y:S02]  /*99b0*/  LDG.E.U16 R38, desc[UR28][R42.64] ;  /* 0x0000001c2a267981 */ /* 0x000ea4000c1e1500 */
[----:B------:R-:W-:-:S02]  /*99c0*/  IMAD.WIDE R14, R155, 0x2, R172 ;  /* 0x000000029b0e7825 */ /* 0x000fc400078e02ac */
[----:B------:R-:W2:Y:S02]  /*99d0*/  LDG.E.U16 R17, desc[UR28][R16.64] ;  /* 0x0000001c10117981 */ /* 0x000ea4000c1e1500 */
[C---:B------:R-:W-:Y:S02]  /*99e0*/  IMAD.WIDE R12, R155.reuse, 0x2, R162 ;  /* 0x000000029b0c7825 */ /* 0x040fe400078e02a2 */
[----:B------:R0:W2:Y:S02]  /*99f0*/  LDG.E.U16 R19, desc[UR28][R10.64] ;  /* 0x0000001c0a137981 */ /* 0x0000a4000c1e1500 */
[C---:B-1----:R-:W-:Y:S02]  /*9a00*/  IMAD.WIDE R8, R155.reuse, 0x2, R140 ;  /* 0x000000029b087825 */ /* 0x042fe400078e028c */
[----:B------:R-:W2:Y:S02]  /*9a10*/  LDG.E.U16 R4, desc[UR28][R40.64] ;  /* 0x0000001c28047981 */ /* 0x000ea4000c1e1500 */
[----:B------:R-:W-:-:S02]  /*9a20*/  IMAD.WIDE R6, R155, 0x2, R178 ;  /* 0x000000029b067825 */ /* 0x000fc400078e02b2 */
[----:B------:R-:W2:Y:S02]  /*9a30*/  LDG.E.U16 R16, desc[UR28][R14.64] ;  /* 0x0000001c0e107981 */ /* 0x000ea4000c1e1500 */
[C---:B0-----:R-:W-:Y:S02]  /*9a40*/  IMAD.WIDE R10, R155.reuse, 0x2, R150 ;  /* 0x000000029b0a7825 */ /* 0x041fe400078e0296 */
[----:B------:R-:W2:Y:S02]  /*9a50*/  LDG.E.U16 R39, desc[UR28][R44.64] ;  /* 0x0000001c2c277981 */ /* 0x000ea4000c1e1500 */
[C---:B------:R-:W-:Y:S02]  /*9a60*/  IMAD.WIDE R42, R155.reuse, 0x2, R170 ;  /* 0x000000029b2a7825 */ /* 0x040fe400078e02aa */
[----:B------:R-:W2:Y:S04]  /*9a70*/  LDG.E.U16 R40, desc[UR28][R46.64] ;  /* 0x0000001c2e287981 */ /* 0x000ea8000c1e1500 */
[----:B------:R-:W2:Y:S04]  /*9a80*/  LDG.E.U16 R15, desc[UR28][R12.64] ;  /* 0x0000001c0c0f7981 */ /* 0x000ea8000c1e1500 */
[----:B------:R0:W2:Y:S04]  /*9a90*/  LDG.E.U16 R14, desc[UR28][R10.64] ;  /* 0x0000001c0a0e7981 */ /* 0x0000a8000c1e1500 */
[----:B------:R-:W2:Y:S04]  /*9aa0*/  LDG.E.U16 R6, desc[UR28][R6.64] ;  /* 0x0000001c06067981 */ /* 0x000ea8000c1e1500 */
[----:B------:R1:W2:Y:S01]  /*9ab0*/  LDG.E.U16 R13, desc[UR28][R8.64] ;  /* 0x0000001c080d7981 */ /* 0x0002a2000c1e1500 */
[----:B0-----:R-:W-:-:S04]  /*9ac0*/  IMAD.WIDE R10, R155, 0x2, R118 ;  /* 0x000000029b0a7825 */ /* 0x001fc800078e0276 */
[C---:B------:R-:W-:Y:S01]  /*9ad0*/  IMAD.WIDE R46, R155.reuse, 0x2, R132 ;  /* 0x000000029b2e7825 */ /* 0x040fe200078e0284 */
[----:B------:R-:W3:Y:S03]  /*9ae0*/  LDG.E.U16 R7, desc[UR28][R48.64] ;  /* 0x0000001c30077981 */ /* 0x000ee6000c1e1500 */
[C---:B-1----:R-:W-:Y:S01]  /*9af0*/  IMAD.WIDE R8, R155.reuse, 0x2, R180 ;  /* 0x000000029b087825 */ /* 0x042fe200078e02b4 */
[----:B------:R-:W3:Y:S03]  /*9b00*/  LDG.E.U16 R11, desc[UR28][R10.64] ;  /* 0x0000001c0a0b7981 */ /* 0x000ee6000c1e1500 */
[C---:B------:R-:W-:Y:S01]  /*9b10*/  IMAD.WIDE R44, R155.reuse, 0x2, R190 ;  /* 0x000000029b2c7825 */ /* 0x040fe200078e02be */
[----:B------:R0:W3:Y:S04]  /*9b20*/  LDG.E.U16 R12, desc[UR28][R46.64] ;  /* 0x0000001c2e0c7981 */ /* 0x0000e8000c1e1500 */
[----:B------:R-:W3:Y:S04]  /*9b30*/  LDG.E.U16 R9, desc[UR28][R8.64] ;  /* 0x0000001c08097981 */ /* 0x000ee8000c1e1500 */
[----:B------:R1:W4:Y:S04]  /*9b40*/  LDG.E.U16 R10, desc[UR28][R44.64] ;  /* 0x0000001c2c0a7981 */ /* 0x000328000c1e1500 */
[----:B------:R1:W4:Y:S01]  /*9b50*/  LDG.E.U16 R8, desc[UR28][R42.64] ;  /* 0x0000001c2a087981 */ /* 0x000322000c1e1500 */
[----:B0-----:R-:W-:-:S04]  /*9b60*/  IMAD.WIDE R46, R155, 0x2, R160 ;  /* 0x000000029b2e7825 */ /* 0x001fc800078e02a0 */
[C---:B-1----:R-:W-:Y:S01]  /*9b70*/  IMAD.WIDE R44, R155.reuse, 0x2, R122 ;  /* 0x000000029b2c7825 */ /* 0x042fe200078e027a */
[----:B------:R0:W4:Y:S03]  /*9b80*/  LDG.E.U16 R41, desc[UR28][R46.64] ;  /* 0x0000001c2e297981 */ /* 0x000126000c1e1500 */
[C---:B------:R-:W-:Y:S01]  /*9b90*/  IMAD.WIDE R42, R155.reuse, 0x2, R74 ;  /* 0x000000029b2a7825 */ /* 0x040fe200078e024a */
[----:B------:R-:W4:Y:S04]  /*9ba0*/  LDG.E.U16 R53, desc[UR28][R44.64] ;  /* 0x0000001c2c357981 */ /* 0x000f28000c1e1500 */
[----:B------:R1:W4:Y:S01]  /*9bb0*/  LDG.E.U16 R55, desc[UR28][R42.64] ;  /* 0x0000001c2a377981 */ /* 0x000322000c1e1500 */
[----:B0-----:R-:W-:-:S04]  /*9bc0*/  IMAD.WIDE R46, R155, 0x2, R104 ;  /* 0x000000029b2e7825 */ /* 0x001fc800078e0268 */
[C---:B------:R-:W-:Y:S01]  /*9bd0*/  IMAD.WIDE R48, R155.reuse, 0x2, R98 ;  /* 0x000000029b307825 */ /* 0x040fe200078e0262 */
[----:B------:R0:W4:Y:S03]  /*9be0*/  LDG.E.U16 R58, desc[UR28][R46.64] ;  /* 0x0000001c2e3a7981 */ /* 0x000126000c1e1500 */
[C---:B-1----:R-:W-:Y:S02]  /*9bf0*/  IMAD.WIDE R42, R155.reuse, 0x2, R116 ;  /* 0x000000029b2a7825 */ /* 0x042fe400078e0274 */
[----:B------:R-:W4:Y:S02]  /*9c00*/  LDG.E.U16 R48, desc[UR28][R48.64] ;  /* 0x0000001c30307981 */ /* 0x000f24000c1e1500 */
[C---:B------:R-:W-:Y:S02]  /*9c10*/  IMAD.WIDE R44, R155.reuse, 0x2, R110 ;  /* 0x000000029b2c7825 */ /* 0x040fe400078e026e */
[----:B------:R1:W4:Y:S02]  /*9c20*/  LDG.E.U16 R56, desc[UR28][R42.64] ;  /* 0x0000001c2a387981 */ /* 0x000324000c1e1500 */
[----:B------:R-:W-:-:S02]  /*9c30*/  IMAD.WIDE R50, R155, 0x2, R92 ;  /* 0x000000029b327825 */ /* 0x000fc400078e025c */
[----:B------:R1:W4:Y:S02]  /*9c40*/  LDG.E.U16 R57, desc[UR28][R44.64] ;  /* 0x0000001c2c397981 */ /* 0x000324000c1e1500 */
[C---:B0-----:R-:W-:Y:S02]  /*9c50*/  IMAD.WIDE R46, R155.reuse, 0x2, R72 ;  /* 0x000000029b2e7825 */ /* 0x041fe400078e0248 */
[----:B------:R-:W4:Y:S02]  /*9c60*/  LDG.E.U16 R50, desc[UR28][R50.64] ;  /* 0x0000001c32327981 */ /* 0x000f24000c1e1500 */
[C---:B-1----:R-:W-:Y:S02]  /*9c70*/  IMAD.WIDE R42, R155.reuse, 0x2, R86 ;  /* 0x000000029b2a7825 */ /* 0x042fe400078e0256 */
[----:B------:R-:W4:Y:S02]  /*9c80*/  LDG.E.U16 R46, desc[UR28][R46.64] ;  /* 0x0000001c2e2e7981 */ /* 0x000f24000c1e1500 */
[----:B------:R-:W-:-:S02]  /*9c90*/  IMAD.WIDE R44, R155, 0x2, R80 ;  /* 0x000000029b2c7825 */ /* 0x000fc400078e0250 */
[----:B------:R0:W4:Y:S04]  /*9ca0*/  LDG.E.U16 R49, desc[UR28][R42.64] ;  /* 0x0000001c2a317981 */ /* 0x000128000c1e1500 */
[----:B------:R1:W4:Y:S01]  /*9cb0*/  LDG.E.U16 R51, desc[UR28][R44.64] ;  /* 0x0000001c2c337981 */ /* 0x000322000c1e1500 */
[----:B0-----:R-:W-:-:S04]  /*9cc0*/  IMAD.WIDE R42, R155, 0x2, R114 ;  /* 0x000000029b2a7825 */ /* 0x001fc800078e0272 */
[C---:B-1----:R-:W-:Y:S01]  /*9cd0*/  IMAD.WIDE R44, R155.reuse, 0x2, R108 ;  /* 0x000000029b2c7825 */ /* 0x042fe200078e026c */
[----:B------:R0:W4:Y:S05]  /*9ce0*/  LDG.E.U16 R47, desc[UR28][R42.64] ;  /* 0x0000001c2a2f7981 */ /* 0x00012a000c1e1500 */
[----:B------:R-:W4:Y:S01]  /*9cf0*/  LDG.E.U16 R44, desc[UR28][R44.64] ;  /* 0x0000001c2c2c7981 */ /* 0x000f22000c1e1500 */
[----:B0-----:R-:W-:-:S05]  /*9d00*/  IMAD.WIDE R42, R155, 0x2, R102 ;  /* 0x000000029b2a7825 */ /* 0x001fca00078e0266 */
[----:B------:R0:W4:Y:S02]  /*9d10*/  LDG.E.U16 R45, desc[UR28][R42.64] ;  /* 0x0000001c2a2d7981 */ /* 0x000124000c1e1500 */
[----:B0-----:R-:W-:-:S05]  /*9d20*/  IMAD.WIDE R42, R155, 0x2, R96 ;  /* 0x000000029b2a7825 */ /* 0x001fca00078e0260 */
[----:B------:R0:W4:Y:S02]  /*9d30*/  LDG.E.U16 R59, desc[UR28][R42.64] ;  /* 0x0000001c2a3b7981 */ /* 0x000124000c1e1500 */
[----:B0-----:R-:W-:-:S05]  /*9d40*/  IMAD.WIDE R42, R155, 0x2, R90 ;  /* 0x000000029b2a7825 */ /* 0x001fca00078e025a */
[----:B------:R0:W4:Y:S02]  /*9d50*/  LDG.E.U16 R60, desc[UR28][R42.64] ;  /* 0x0000001c2a3c7981 */ /* 0x000124000c1e1500 */
[----:B0-----:R-:W-:-:S05]  /*9d60*/  IMAD.WIDE R42, R155, 0x2, R84 ;  /* 0x000000029b2a7825 */ /* 0x001fca00078e0254 */
[----:B------:R0:W5:Y:S02]  /*9d70*/  LDG.E.U16 R61, desc[UR28][R42.64] ;  /* 0x0000001c2a3d7981 */ /* 0x000164000c1e1500 */
        /* <DEDUP_REMOVED lines=18> */
[----:B0-----:R-:W-:-:S06]  /*9ea0*/  IMAD.WIDE R42, R155, 0x2, R68 ;  /* 0x000000029b2a7825 */ /* 0x001fcc00078e0244 */
[----:B------:R0:W5:Y:S04]  /*9eb0*/  LDG.E.U16 R42, desc[UR28][R42.64] ;  /* 0x0000001c2a2a7981 */ /* 0x000168000c1e1500 */
[----:B--2---:R1:W-:Y:S01]  /*9ec0*/  STS.U16 [R0+UR14+0x8000], R4 ;  /* 0x0080000400007988 */ /* 0x0043e2000800040e */
[----:B0-----:R-:W-:-:S03]  /*9ed0*/  LOP3.LUT R43, R0, 0x10, RZ, 0x3c, !PT ;  /* 0x00000010002b7812 */ /* 0x001fc600078e3cff */
[----:B------:R-:W-:Y:S04]  /*9ee0*/  STS.U16 [R0+UR14+0x8400], R5 ;  /* 0x0084000500007988 */ /* 0x000fe8000800040e */
[----:B------:R-:W-:Y:S04]  /*9ef0*/  STS.U16 [R0+UR14+0x8800], R6 ;  /* 0x0088000600007988 */ /* 0x000fe8000800040e */
[----:B---3--:R-:W-:Y:S04]  /*9f00*/  STS.U16 [R0+UR14+0x8c00], R7 ;  /* 0x008c000700007988 */ /* 0x008fe8000800040e */
[----:B------:R-:W-:Y:S04]  /*9f10*/  STS.U16 [R0+UR14+0x9000], R40 ;  /* 0x0090002800007988 */ /* 0x000fe8000800040e */
[----:B------:R-:W-:Y:S04]  /*9f20*/  STS.U16 [R0+UR14+0x9400], R39 ;  /* 0x0094002700007988 */ /* 0x000fe8000800040e */
[----:B------:R-:W-:Y:S04]  /*9f30*/  STS.U16 [R0+UR14+0x9800], R38 ;  /* 0x0098002600007988 */ /* 0x000fe8000800040e */
        /* <DEDUP_REMOVED lines=12> */
[----:B0-----:R-:W-:-:S03]  /*a000*/  LOP3.LUT R43, R0, 0x30, RZ, 0x3c, !PT ;  /* 0x00000030002b7812 */ /* 0x001fc600078e3cff */
        /* <DEDUP_REMOVED lines=14> */
[----:B----4-:R-:W-:Y:S01]  /*a0f0*/  STS.U16 [R252+UR14+0x8200], R10 ;  /* 0x0082000afc007988 */ /* 0x010fe2000800040e */
[----:B0-----:R-:W-:-:S03]  /*a100*/  LOP3.LUT R43, R0, 0x50, RZ, 0x3c, !PT ;  /* 0x00000050002b7812 */ /* 0x001fc600078e3cff */
[----:B------:R-:W-:Y:S04]  /*a110*/  STS.U16 [R252+UR14+0x8600], R9 ;  /* 0x00860009fc007988 */ /* 0x000fe8000800040e */
[----:B------:R-:W-:Y:S04]  /*a120*/  STS.U16 [R252+UR14+0x8a00], R8 ;  /* 0x008a0008fc007988 */ /* 0x000fe8000800040e */
[----:B------:R-:W-:Y:S04]  /*a130*/  STS.U16 [R252+UR14+0x8e00], R41 ;  /* 0x008e0029fc007988 */ /* 0x000fe8000800040e */
[----:B-----5:R-:W-:Y:S04]  /*a140*/  STS.U16 [R252+UR14+0x9200], R52 ;  /* 0x00920034fc007988 */ /* 0x020fe8000800040e */
[----:B------:R-:W-:Y:S04]  /*a150*/  STS.U16 [R252+UR14+0x9600], R53 ;  /* 0x00960035fc007988 */ /* 0x000fe8000800040e */
[----:B------:R-:W-:Y:S04]  /*a160*/  STS.U16 [R252+UR14+0x9a00], R54 ;  /* 0x009a0036fc007988 */ /* 0x000fe8000800040e */
[----:B------:R-:W-:Y:S01]  /*a170*/  STS.U16 [R252+UR14+0x9e00], R55 ;  /* 0x009e0037fc007988 */ /* 0x000fe2000800040e */
[----:B------:R-:W-:-:S03]  /*a180*/  LOP3.LUT R5, R0, 0x60, RZ, 0x3c, !PT ;  /* 0x0000006000057812 */ /* 0x000fc600078e3cff */
[----:B------:R-:W-:Y:S04]  /*a190*/  STS.U16 [R43+UR14+0x8280], R56 ;  /* 0x008280382b007988 */ /* 0x000fe8000800040e */
[----:B------:R-:W-:Y:S04]  /*a1a0*/  STS.U16 [R43+UR14+0x8680], R57 ;  /* 0x008680392b007988 */ /* 0x000fe8000800040e */
[----:B------:R-:W-:Y:S04]  /*a1b0*/  STS.U16 [R43+UR14+0x8a80], R58 ;  /* 0x008a803a2b007988 */ /* 0x000fe8000800040e */
[----:B------:R-:W-:Y:S04]  /*a1c0*/  STS.U16 [R43+UR14+0x8e80], R48 ;  /* 0x008e80302b007988 */ /* 0x000fe8000800040e */
[----:B------:R-:W-:Y:S04]  /*a1d0*/  STS.U16 [R43+UR14+0x9280], R50 ;  /* 0x009280322b007988 */ /* 0x000fe8000800040e */
        /* <DEDUP_REMOVED lines=16> */
[----:B------:R-:W-:-:S03]  /*a2e0*/  FADD R38, -R124, R218 ;  /* 0x000000da7c267221 */ /* 0x000fc60000000100 */
[----:B------:R-:W-:Y:S01]  /*a2f0*/  STS.U16 [R4+UR14+0x9380], R219 ;  /* 0x009380db04007988 */ /* 0x000fe2000800040e */
[----:B------:R-:W-:-:S03]  /*a300*/  FMUL R38, R38, 1.4426950216293334961 ;  /* 0x3fb8aa3b26267820 */ /* 0x000fc60000400000 */
[----:B------:R-:W-:Y:S03]  /*a310*/  STS.U16 [R4+UR14+0x9780], R220 ;  /* 0x009780dc04007988 */ /* 0x000fe6000800040e */
[----:B------:R-:W0:Y:S01]  /*a320*/  MUFU.EX2 R38, R38 ;  /* 0x0000002600267308 */ /* 0x000e220000000800 */
[----:B------:R-:W-:Y:S04]  /*a330*/  STS.U16 [R4+UR14+0x9b80], R221 ;  /* 0x009b80dd04007988 */ /* 0x000fe8000800040e */
[----:B------:R1:W-:Y:S01]  /*a340*/  STS.U16 [R4+UR14+0x9f80], R42 ;  /* 0x009f802a04007988 */ /* 0x0003e2000800040e */
[----:B------:R-:W2:Y:S02]  /*a350*/  FENCE.VIEW.ASYNC.T ;  /* 0x00000000000073c6 */ /* 0x000ea40000000200 */
[----:B--2---:R-:W-:Y:S06]  /*a360*/  BAR.SYNC.DEFER_BLOCKING 0x0 ;  /* 0x0000000000007b1d */ /* 0x004fec0000010000 */
[----:B-1----:R-:W-:Y:S01]  /*a370*/  LDTM.16dp32bit_t0_t15.x32 R4, tmem[UR12] ;  /* 0x0000000c000479ee */ /* 0x002fe20008a80000 */
[----:B------:R-:W0:Y:S01]  /*a380*/  LDTM.16dp32bit_t16_t31.x32 R4, tmem[UR12+0x20] ;  /* 0x0000200c000479ee */ /* 0x000e220008aa0000 */
[----:B------:R-:W-:Y:S01]  /*a390*/  NOP ;  /* 0x0000000000007918 */ /* 0x000fe20000000000 */
[C---:B0-----:R-:W-:Y:S01]  /*a3a0*/  FMUL R4, R38.reuse, R4 ;  /* 0x0000000426047220 */ /* 0x041fe20000400000 */
        /* <DEDUP_REMOVED lines=32> */
[----:B------:R0:W-:Y:S01]  /*a5b0*/  STTM.16dp32bit_t16_t31.x32 tmem[UR12+0x20], R4 ;  /* 0x00002004000079ed */ /* 0x0001e20008aa000c */
[----:B------:R-:W1:Y:S02]  /*a5c0*/  FENCE.VIEW.ASYNC.T ;  /* 0x00000000000073c6 */ /* 0x000e640000000200 */
[----:B-1----:R-:W-:Y:S06]  /*a5d0*/  BAR.SYNC.DEFER_BLOCKING 0x0 ;  /* 0x0000000000007b1d */ /* 0x002fec0000010000 */
[----:B------:R1:W-:Y:S06]  /*a5e0*/  MEMBAR.ALL.CTA ;  /* 0x0000000000007992 */ /* 0x0003ec0000008000 */
[----:B-1----:R-:W1:Y:S01]  /*a5f0*/  FENCE.VIEW.ASYNC.S ;  /* 0x00000000000073c6 */ /* 0x002e620000000000 */
[----:B------:R-:W-:Y:S01]  /*a600*/  ULEA UR11, UR21, UR14, 0x3 ;  /* 0x0000000e150b7291 */ /* 0x000fe2000f8e18ff */
[----:B------:R-:W-:Y:S01]  /*a610*/  FADD R37, R36, R37 ;  /* 0x0000002524257221 */ /* 0x000fe20000000000 */
[----:B------:R-:W-:-:S02]  /*a620*/  UMOV UR7, UR4 ;  /* 0x0000000400077c82 */ /* 0x000fc40008000000 */
[----:B------:R-:W-:Y:S01]  /*a630*/  UIADD3 UR11, UPT, UPT, UR11, 0xe000, URZ ;  /* 0x0000e0000b0b7890 */ /* 0x000fe2000fffe0ff */
[----:B-1----:R-:W-:Y:S06]  /*a640*/  BAR.SYNC.DEFER_BLOCKING 0x0 ;  /* 0x0000000000007b1d */ /* 0x002fec0000010000 */
[----:B------:R-:W-:Y:S05]  /*a650*/  BRA.U UP1, `(.L_x_16) ;  /* 0x0000000101947547 */ /* 0x000fea000b800000 */
[----:B------:R-:W-:Y:S02]  /*a660*/  UIADD3 UR25, UPT, UPT, UR13, 0x48, URZ ;  /* 0x000000480d197890 */ /* 0x000fe4000fffe0ff */
[----:B------:R-:W-:Y:S02]  /*a670*/  UIADD3 UR67, UPT, UPT, UR13, 0x50, URZ ;  /* 0x000000500d437890 */ /* 0x000fe4000fffe0ff */
[----:B------:R-:W-:Y:S02]  /*a680*/  UIADD3 UR68, UPT, UPT, UR13, 0x58, URZ ;  /* 0x000000580d447890 */ /* 0x000fe4000fffe0ff */
[----:B------:R-:W-:Y:S02]  /*a690*/  UIADD3 UR69, UPT, UPT, UR13, 0x60, URZ ;  /* 0x000000600d457890 */ /* 0x000fe4000fffe0ff */
[----:B------:R-:W-:Y:S02]  /*a6a0*/  UIADD3 UR70, UPT, UPT, UR13, 0x68, URZ ;  /* 0x000000680d467890 */ /* 0x000fe4000fffe0ff */
[----:B------:R-:W-:Y:S01]  /*a6b0*/  UIADD3 UR71, UPT, UPT, UR13, 0x70, URZ ;  /* 0x000000700d477890 */ /* 0x000fe2000fffe0ff */
[----:B------:R-:W-:Y:S01]  /*a6c0*/  UMOV UR8, 0x0 ;  /* 0x0000000000087882 */ /* 0x000fe20000000000 */
[----:B------:R-:W-:Y:S01]  /*a6d0*/  UMOV UR9, 0x4100490 ;  /* 0x0410049000097882 */ /* 0x000fe20000000000 */
[----:B------:R-:W-:Y:S01]  /*a6e0*/  UMOV UR23, 0x40004040 ;  /* 0x4000404000177882 */ /* 0x000fe20000000000 */
[----:B------:R-:W-:-:S02]  /*a6f0*/  UIADD3 UR72, UPT, UPT, UR13, 0x78, URZ ;  /* 0x000000780d487890 */ /* 0x000fc4000fffe0ff */
        /* <DEDUP_REMOVED lines=16> */
[----:B------:R-:W-:Y:S01]  /*a800*/  UMOV UR4, UR11 ;  /* 0x0000000b00047c82 */ /* 0x000fe20008000000 */
[----:B------:R-:W-:Y:S01]  /*a810*/  UMOV UR5, URZ ;  /* 0x000000ff00057c82 */ /* 0x000fe20008000000 */
[----:B------:R1:W-:Y:S01]  /*a820*/  UTCHMMA tmem[UR69], gdesc[UR44], tmem[UR13], tmem[UR58], idesc[UR59], UPT ;  /* 0x00ff3a2c450079ea */ /* 0x0003e2000b80000d */
[----:B------:R-:W-:Y:S01]  /*a830*/  UMOV UR64, 0x0 ;  /* 0x0000000000407882 */ /* 0x000fe20000000000 */
[----:B------:R-:W-:Y:S01]  /*a840*/  UMOV UR65, 0x4100490 ;  /* 0x0410049000417882 */ /* 0x000fe20000000000 */
[----:B------:R1:W-:Y:S01]  /*a850*/  UTCHMMA tmem[UR70], gdesc[UR46], tmem[UR13], tmem[UR60], idesc[UR61], UPT ;  /* 0x00ff3c2e460079ea */ /* 0x0003e2000b80000d */
[----:B------:R-:W-:Y:S01]  /*a860*/  UMOV UR4, UR4 ;  /* 0x0000000400047c82 */ /* 0x000fe20008000000 */
[----:B------:R1:W-:Y:S01]  /*a870*/  UTCHMMA tmem[UR71], gdesc[UR48], tmem[UR13], tmem[UR62], idesc[UR63], UPT ;  /* 0x00ff3e30470079ea */ /* 0x0003e2000b80000d */
[----:B------:R1:W-:Y:S01]  /*a880*/  UTCHMMA tmem[UR72], gdesc[UR50], tmem[UR13], tmem[UR64], idesc[UR65], UPT ;  /* 0x00ff4032480079ea */ /* 0x0003e2000b80000d */
[----:B------:R1:W-:Y:S01]  /*a890*/  UTCBAR [UR4], URZ ;  /* 0x000000ff040073e9 */ /* 0x0003e200080000ff */
[----:B------:R-:W-:Y:S01]  /*a8a0*/  NOP ;  /* 0x0000000000007918 */ /* 0x000fe20000000000 */
.L_x_16:
[----:B0-----:R-:W0:Y:S01]  /*a8b0*/  LDC R4, c[0x0][0x3d4] ;  /* 0x0000f500ff047b82 */ /* 0x001e220000000800 */
[----:B------:R-:W-:Y:S01]  /*a8c0*/  UIADD3 UR21, UPT, UPT, UR21, 0x1, URZ ;  /* 0x0000000115157890 */ /* 0x000fe2000fffe0ff */
[----:B------:R-:W-:Y:S01]  /*a8d0*/  FFMA R154, R38, R154, R37 ;  /* 0x0000009a269a7223 */ /* 0x000fe20000000025 */
[----:B------:R-:W-:Y:S01]  /*a8e0*/  UIADD3 UR5, UPT, UPT, UR27, -0x80, URZ ;  /* 0xffffff801b057890 */ /* 0x000fe2000fffe0ff */
[----:B------:R-:W-:Y:S01]  /*a8f0*/  MOV R219, UR7 ;  /* 0x0000000700db7c02 */ /* 0x000fe20008000f00 */
[----:B------:R-:W-:Y:S01]  /*a900*/  UISETP.GT.AND UP2, UPT, UR21, 0x1, UPT ;  /* 0x000000011500788c */ /* 0x000fe2000bf44270 */
[----:B------:R-:W-:Y:S01]  /*a910*/  MOV R218, R124 ;  /* 0x0000007c00da7202 */ /* 0x000fe20000000f00 */
[----:B------:R-:W-:Y:S02]  /*a920*/  UIADD3 UR6, UPT, UPT, UR6, 0x80, URZ ;  /* 0x0000008006067890 */ /* 0x000fe4000fffe0ff */
[----:B-1----:R-:W-:Y:S02]  /*a930*/  USEL UR4, URZ, 0x1, !UP2 ;  /* 0x00000001ff047887 */ /* 0x002fe4000d000000 */
[----:B------:R-:W-:-:S02]  /*a940*/  USEL UR21, UR21, URZ, !UP2 ;  /* 0x000000ff15157287 */ /* 0x000fc4000d000000 */
[----:B------:R-:W-:Y:S02]  /*a950*/  UISETP.GE.AND UP2, UPT, UR6, UR5, UPT ;  /* 0x000000050600728c */ /* 0x000fe4000bf46270 */
[----:B------:R-:W-:Y:S01]  /*a960*/  ULOP3.LUT UR4, UR7, UR4, URZ, 0x3c, !UPT ;  /* 0x0000000407047292 */ /* 0x000fe2000f8e3cff */
[----:B0-----:R-:W-:-:S04]  /*a970*/  SHF.L.U32 R4, R4, 0x7, RZ ;  /* 0x0000000704047819 */ /* 0x001fc800000006ff */
[----:B------:R-:W-:Y:S02]  /*a980*/  IADD3 R155, PT, PT, R4, R155, RZ ;  /* 0x0000009b049b7210 */ /* 0x000fe40007ffe0ff */
[----:B------:R-:W0:Y:S02]  /*a990*/  LDC R4, c[0x0][0x3c4] ;  /* 0x0000f100ff047b82 */ /* 0x000e240000000800 */
[----:B0-----:R-:W-:-:S04]  /*a9a0*/  SHF.L.U32 R4, R4, 0x7, RZ ;  /* 0x0000000704047819 */ /* 0x001fc800000006ff */
[----:B------:R-:W-:Y:S01]  /*a9b0*/  IADD3 R125, PT, PT, R4, R125, RZ ;  /* 0x0000007d047d7210 */ /* 0x000fe20007ffe0ff */
[----:B------:R-:W-:Y:S06]  /*a9c0*/  BRA.U !UP2, `(.L_x_17) ;  /* 0xffffffc10ac07547 */ /* 0x000fec000b83ffff */
.L_x_12:
[----:B--2---:R-:W0:Y:S01]  /*a9d0*/  S2R R4, SR_TID.X ;  /* 0x0000000000047919 */ /* 0x004e220000002100 */
[----:B------:R-:W1:Y:S01]  /*a9e0*/  LDCU UR4, c[0x0][0x3f0] ;  /* 0x00007e00ff0477ac */ /* 0x000e620008000800 */
[C---:B------:R-:W-:Y:S02]  /*a9f0*/  FSETP.GEU.AND P3, PT, |R154|.reuse, 1.175494350822287508e-38, PT ;  /* 0x008000009a00780b */ /* 0x040fe40003f6e200 */
[----:B------:R-:W-:Y:S01]  /*aa00*/  FSETP.GT.AND P2, PT, |R154|, 8.50705917302346158658e+37, PT ;  /* 0x7e8000009a00780b */ /* 0x000fe20003f44200 */
[----:B-1----:R-:W-:Y:S01]  /*aa10*/  UISETP.GE.AND UP0, UPT, UR4, 0x1, UPT ;  /* 0x000000010400788c */ /* 0x002fe2000bf06270 */
[----:B0-----:R-:W-:-:S08]  /*aa20*/  IMAD.SHL.U32 R3, R4, 0x80, RZ ;  /* 0x0000008004037824 */ /* 0x001fd000078e00ff */
[----:B------:R-:W-:Y:S05]  /*aa30*/  BRA.U !UP0, `(.L_x_18) ;  /* 0x0000000108107547 */ /* 0x000fea000b800000 */
[----:B------:R-:W-:-:S06]  /*aa40*/  USHF.L.U32 UR7, UR7, 0x1f, URZ ;  /* 0x0000001f07077899 */ /* 0x000fcc00080006ff */
[----:B------:R-:W-:-:S04]  /*aa50*/  MOV R0, UR7 ;  /* 0x0000000700007c02 */ /* 0x000fc80008000f00 */
[----:B------:R-:W0:Y:S02]  /*aa60*/  SYNCS.PHASECHK.TRANS64.TRYWAIT P4, [UR11], R0 ;  /* 0x00000000ff0075a7 */ /* 0x000e24000808110b */
[----:B0-----:R-:W-:Y:S05]  /*aa70*/  @!P4 BRA `(.L_x_19) ;  /* 0x000000180068c947 */ /* 0x001fea0003800000 */
.L_x_18:
[----:B------:R-:W0:Y:S01]  /*aa80*/  S2R R50, SR_TID.X ;  /* 0x0000000000327919 */ /* 0x000e220000002100 */
[C---:B------:R-:W-:Y:S01]  /*aa90*/  FMUL R0, R154.reuse, 8388608 ;  /* 0x4b0000009a007820 */ /* 0x040fe20000400000 */
[----:B------:R-:W-:Y:S01]  /*aaa0*/  FSETP.GEU.AND P4, PT, R154, 1.175494350822287508e-38, PT ;  /* 0x008000009a00780b */ /* 0x000fe20003f8e000 */
[----:B------:R-:W-:Y:S01]  /*aab0*/  HFMA2 R43, -RZ, RZ, 1.443359375, -0.2030029296875 ;  /* 0x3dc6b27fff2b7431 */ /* 0x000fe200000001ff */
[----:B------:R-:W-:Y:S01]  /*aac0*/  BAR.SYNC.DEFER_BLOCKING 0x0 ;  /* 0x0000000000007b1d */ /* 0x000fe20000010000 */
[----:B------:R-:W-:Y:S02]  /*aad0*/  LOP3.LUT R3, R3, 0x800, RZ, 0xc0, !PT ;  /* 0x0000080003037812 */ /* 0x000fe400078ec0ff */
[----:B------:R-:W-:Y:S01]  /*aae0*/  FSEL R49, R0, R154, !P4 ;  /* 0x0000009a00317208 */ /* 0x000fe20006000000 */
[----:B------:R-:W-:-:S04]  /*aaf0*/  @P2 FMUL R154, R154, 0.25 ;  /* 0x3e8000009a9a2820 */ /* 0x000fc80000400000 */
[----:B------:R-:W1:Y:S01]  /*ab00*/  LDC R54, c[0x0][0x3e8] ;  /* 0x0000fa00ff367b82 */ /* 0x000e620000000800 */
[----:B------:R-:W2:Y:S01]  /*ab10*/  LDCU.64 UR4, c[0x0][0x3e0] ;  /* 0x00007c00ff0477ac */ /* 0x000ea20008000a00 */
[----:B------:R-:W-:Y:S01]  /*ab20*/  @!P3 FMUL R154, R154, 16777216 ;  /* 0x4b8000009a9ab820 */ /* 0x000fe20000400000 */
[----:B------:R-:W3:Y:S03]  /*ab30*/  S2R R66, SR_CTAID.X ;  /* 0x0000000000427919 */ /* 0x000ee60000002500 */
[----:B------:R-:W4:Y:S02]  /*ab40*/  MUFU.RCP R38, R154 ;  /* 0x0000009a00267308 */ /* 0x000f240000001000 */
[----:B------:R-:W5:Y:S01]  /*ab50*/  LDC.64 R60, c[0x0][0x398] ;  /* 0x0000e600ff3c7b82 */ /* 0x000f620000000a00 */
[----:B------:R-:W0:Y:S07]  /*ab60*/  @!P1 SYNCS.CCTL.IV [UR14+0xe000] ;  /* 0x00e00000ff0099b1 */ /* 0x000e2e000800000e */
[----:B0-----:R-:W-:Y:S01]  /*ab70*/  BAR.SYNC.DEFER_BLOCKING 0x0 ;  /* 0x0000000000007b1d */ /* 0x001fe20000010000 */
[----:B--2---:R-:W-:Y:S01]  /*ab80*/  UIMAD UR4, UR15, UR4, URZ ;  /* 0x000000040f0472a4 */ /* 0x004fe2000f8e02ff */
[----:B------:R-:W-:-:S02]  /*ab90*/  SHF.L.U32 R2, R50, 0x4, RZ ;  /* 0x0000000432027819 */ /* 0x000fc400000006ff */
[----:B------:R-:W-:Y:S02]  /*aba0*/  SHF.R.U32.HI R36, RZ, 0x2, R50 ;  /* 0x00000002ff247819 */ /* 0x000fe40000011632 */
[----:B------:R-:W-:Y:S01]  /*abb0*/  LOP3.LUT R0, R2, 0xf0, RZ, 0xc0, !PT ;  /* 0x000000f002007812 */ /* 0x000fe200078ec0ff */
[----:B------:R-:W-:Y:S01]  /*abc0*/  LDTM.16dp32bit_t0_t15.x32 R4, tmem[UR12] ;  /* 0x0000000c000479ee */ /* 0x000fe20008a80000 */
[----:B------:R-:W0:Y:S01]  /*abd0*/  LDTM.16dp32bit_t16_t31.x32 R4, tmem[UR12+0x20] ;  /* 0x0000200c000479ee */ /* 0x000e220008aa0000 */
[----:B------:R-:W-:Y:S02]  /*abe0*/  LOP3.LUT R36, R36, 0x18, RZ, 0xc0, !PT ;  /* 0x0000001824247812 */ /* 0x000fe400078ec0ff */
[----:B------:R-:W-:Y:S02]  /*abf0*/  IADD3 R40, PT, PT, R0, UR14, R3 ;  /* 0x0000000e00287c10 */ /* 0x000fe4000fffe003 */
[----:B------:R-:W-:Y:S02]  /*ac00*/  IADD3 R3, PT, PT, R49, -0x3f3504f3, RZ ;  /* 0xc0cafb0d31037810 */ /* 0x000fe40007ffe0ff */
[----:B------:R-:W-:-:S02]  /*ac10*/  SHF.L.U32 R0, R50, 0x3, RZ ;  /* 0x0000000332007819 */ /* 0x000fc400000006ff */
[----:B------:R-:W-:Y:S02]  /*ac20*/  LOP3.LUT R3, R3, 0xff800000, RZ, 0xc0, !PT ;  /* 0xff80000003037812 */ /* 0x000fe400078ec0ff */
[----:B------:R-:W-:Y:S02]  /*ac30*/  LOP3.LUT R37, R0, 0x300, RZ, 0xc0, !PT ;  /* 0x0000030000257812 */ /* 0x000fe400078ec0ff */
[----:B------:R-:W-:Y:S02]  /*ac40*/  LOP3.LUT R0, R36, 0x1f, R50, 0xf8, !PT ;  /* 0x0000001f24007812 */ /* 0x000fe400078ef832 */
[----:B------:R-:W-:Y:S01]  /*ac50*/  IADD3 R36, PT, PT, R49, -R3, RZ ;  /* 0x8000000331247210 */ /* 0x000fe20007ffe0ff */
[----:B------:R-:W2:Y:S01]  /*ac60*/  @!P1 SYNCS.CCTL.IV [UR14+0xe008] ;  /* 0x00e00800ff0099b1 */ /* 0x000ea2000800000e */
[----:B------:R-:W-:Y:S01]  /*ac70*/  IADD3 R48, PT, PT, R37, R40, RZ ;  /* 0x0000002825307210 */ /* 0x000fe20007ffe0ff */
[----:B------:R-:W-:Y:S01]  /*ac80*/  NOP ;  /* 0x0000000000007918 */ /* 0x000fe20000000000 */
[----:B------:R-:W-:Y:S01]  /*ac90*/  SHF.L.U32 R39, R0, 0x3, RZ ;  /* 0x0000000300277819 */ /* 0x000fe200000006ff */
[----:B------:R-:W-:Y:S01]  /*aca0*/  FADD R36, R36, -1 ;  /* 0xbf80000024247421 */ /* 0x000fe20000000000 */
[----:B------:R-:W-:Y:S01]  /*acb0*/  LOP3.LUT R41, R2, 0x30, RZ, 0xc0, !PT ;  /* 0x0000003002297812 */ /* 0x000fe200078ec0ff */
[----:B------:R-:W-:Y:S01]  /*acc0*/  IMAD.SHL.U32 R0, R0, 0x10, RZ ;  /* 0x0000001000007824 */ /* 0x000fe200078e00ff */
[----:B------:R-:W-:Y:S01]  /*acd0*/  LOP3.LUT R42, R39, 0xc0, RZ, 0xc0, !PT ;  /* 0x000000c0272a7812 */ /* 0x000fe200078ec0ff */
[----:B------:R-:W-:Y:S01]  /*ace0*/  FFMA.FTZ R37, R36, R43, -0.16845393180847167969 ;  /* 0xbe2c7f3024257423 */ /* 0x000fe2000001002b */
[----:B0-----:R-:W-:Y:S01]  /*acf0*/  @P2 FMUL R4, R4, 0.25 ;  /* 0x3e80000004042820 */ /* 0x001fe20000400000 */
[----:B------:R-:W-:Y:S01]  /*ad00*/  @P2 FMUL R6, R6, 0.25 ;  /* 0x3e80000006062820 */ /* 0x000fe20000400000 */
[----:B------:R-:W-:Y:S01]  /*ad10*/  @P2 FMUL R5, R5, 0.25 ;  /* 0x3e80000005052820 */ /* 0x000fe20000400000 */
[----:B------:R-:W-:Y:S01]  /*ad20*/  FFMA.FTZ R37, R36, R37, 0.1716887056827545166 ;  /* 0x3e2fcf2a24257423 */ /* 0x000fe20000010025 */
[----:B------:R-:W-:Y:S01]  /*ad30*/  @!P3 FMUL R4, R4, 16777216 ;  /* 0x4b8000000404b820 */ /* 0x000fe20000400000 */
[----:B------:R-:W-:Y:S01]  /*ad40*/  @!P3 FMUL R6, R6, 16777216 ;  /* 0x4b8000000606b820 */ /* 0x000fe20000400000 */
[----:B------:R-:W-:Y:S01]  /*ad50*/  @P2 FMUL R7, R7, 0.25 ;  /* 0x3e80000007072820 */ /* 0x000fe20000400000 */
[----:B------:R-:W-:Y:S01]  /*ad60*/  FFMA.FTZ R37, R36, R37, -0.17900948226451873779 ;  /* 0xbe374e4324257423 */ /* 0x000fe20000010025 */
[----:B------:R-:W-:Y:S01]  /*ad70*/  @P2 FMUL R8, R8, 0.25 ;  /* 0x3e80000008082820 */ /* 0x000fe20000400000 */
[----:B------:R-:W-:Y:S01]  /*ad80*/  @P2 FMUL R9, R9, 0.25 ;  /* 0x3e80000009092820 */ /* 0x000fe20000400000 */
[----:B------:R-:W-:Y:S01]  /*ad90*/  @P2 FMUL R10, R10, 0.25 ;  /* 0x3e8000000a0a2820 */ /* 0x000fe20000400000 */
[----:B------:R-:W-:Y:S01]  /*ada0*/  @P2 FMUL R11, R11, 0.25 ;  /* 0x3e8000000b0b2820 */ /* 0x000fe20000400000 */
[----:B------:R-:W-:Y:S01]  /*adb0*/  FSEL R2, RZ, -23, P4 ;  /* 0xc1b80000ff027808 */ /* 0x000fe20002000000 */
[C---:B----4-:R-:W-:Y:S01]  /*adc0*/  FMUL R4, R38.reuse, R4 ;  /* 0x0000000426047220 */ /* 0x050fe20000400000 */
[----:B------:R-:W-:Y:S01]  /*add0*/  I2FP.F32.S32 R3, R3 ;  /* 0x0000000300037245 */ /* 0x000fe20000201400 */
[----:B------:R-:W-:Y:S01]  /*ade0*/  FMUL R39, R38, R6 ;  /* 0x0000000626277220 */ /* 0x000fe20000400000 */
[----:B------:R-:W-:Y:S01]  /*adf0*/  FFMA.FTZ R37, R36, R37, 0.20512372255325317383 ;  /* 0x3e520bf424257423 */ /* 0x000fe20000010025 */
[----:B------:R-:W-:Y:S01]  /*ae00*/  @!P3 FMUL R5, R5, 16777216 ;  /* 0x4b8000000505b820 */ /* 0x000fe20000400000 */
[----:B------:R-:W-:Y:S01]  /*ae10*/  @!P3 FMUL R7, R7, 16777216 ;  /* 0x4b8000000707b820 */ /* 0x000fe20000400000 */
[----:B------:R-:W-:Y:S01]  /*ae20*/  @!P3 FMUL R8, R8, 16777216 ;  /* 0x4b8000000808b820 */ /* 0x000fe20000400000 */
[----:B------:R-:W-:Y:S01]  /*ae30*/  @!P3 FMUL R9, R9, 16777216 ;  /* 0x4b8000000909b820 */ /* 0x000fe20000400000 */
[----:B------:R-:W-:Y:S01]  /*ae40*/  @!P3 FMUL R10, R10, 16777216 ;  /* 0x4b8000000a0ab820 */ /* 0x000fe20000400000 */
[----:B------:R-:W-:Y:S01]  /*ae50*/  @!P3 FMUL R11, R11, 16777216 ;  /* 0x4b8000000b0bb820 */ /* 0x000fe20000400000 */
[----:B------:R-:W-:Y:S01]  /*ae60*/  @P2 FMUL R12, R12, 0.25 ;  /* 0x3e8000000c0c2820 */ /* 0x000fe20000400000 */
[----:B------:R-:W-:Y:S01]  /*ae70*/  @P2 FMUL R14, R14, 0.25 ;  /* 0x3e8000000e0e2820 */ /* 0x000fe20000400000 */
[----:B------:R-:W-:Y:S01]  /*ae80*/  @P2 FMUL R13, R13, 0.25 ;  /* 0x3e8000000d0d2820 */ /* 0x000fe20000400000 */
[----:B------:R-:W-:Y:S01]  /*ae90*/  @P2 FMUL R15, R15, 0.25 ;  /* 0x3e8000000f0f2820 */ /* 0x000fe20000400000 */
[----:B------:R-:W-:Y:S01]  /*aea0*/  @P2 FMUL R16, R16, 0.25 ;  /* 0x3e80000010102820 */ /* 0x000fe20000400000 */
[----:B------:R-:W-:Y:S01]  /*aeb0*/  @P2 FMUL R17, R17, 0.25 ;  /* 0x3e80000011112820 */ /* 0x000fe20000400000 */
[----:B------:R-:W-:Y:S01]  /*aec0*/  @P2 FMUL R18, R18, 0.25 ;  /* 0x3e80000012122820 */ /* 0x000fe20000400000 */
[----:B------:R-:W-:Y:S01]  /*aed0*/  @P2 FMUL R19, R19, 0.25 ;  /* 0x3e80000013132820 */ /* 0x000fe20000400000 */
[----:B------:R-:W-:Y:S01]  /*aee0*/  FFMA.FTZ R2, R3, 1.1920928955078125e-07, R2 ;  /* 0x3400000003027823 */ /* 0x000fe20000010002 */
[----:B------:R-:W-:Y:S01]  /*aef0*/  F2FP.BF16.F32.PACK_AB R40, R39, R4 ;  /* 0x000000042728723e */ /* 0x000fe200000010ff */
[----:B------:R-:W-:Y:S01]  /*af00*/  FFMA.FTZ R37, R36, R37, -0.24046532809734344482 ;  /* 0xbe763c8b24257423 */ /* 0x000fe20000010025 */
[C---:B------:R-:W-:Y:S01]  /*af10*/  FMUL R5, R38.reuse, R5 ;  /* 0x0000000526057220 */ /* 0x040fe20000400000 */
[C---:B------:R-:W-:Y:S01]  /*af20*/  FMUL R4, R38.reuse, R7 ;  /* 0x0000000726047220 */ /* 0x040fe20000400000 */
[C---:B------:R-:W-:Y:S01]  /*af30*/  FMUL R8, R38.reuse, R8 ;  /* 0x0000000826087220 */ /* 0x040fe20000400000 */
[C---:B------:R-:W-:Y:S01]  /*af40*/  FMUL R9, R38.reuse, R9 ;  /* 0x0000000926097220 */ /* 0x040fe20000400000 */
[C---:B------:R-:W-:Y:S01]  /*af50*/  FMUL R3, R38.reuse, R10 ;  /* 0x0000000a26037220 */ /* 0x040fe20000400000 */
[----:B------:R-:W-:Y:S01]  /*af60*/  FMUL R6, R38, R11 ;  /* 0x0000000b26067220 */ /* 0x000fe20000400000 */
[----:B------:R-:W-:Y:S01]  /*af70*/  @!P3 FMUL R12, R12, 16777216 ;  /* 0x4b8000000c0cb820 */ /* 0x000fe20000400000 */
[----:B------:R-:W-:Y:S01]  /*af80*/  @!P3 FMUL R14, R14, 16777216 ;  /* 0x4b8000000e0eb820 */ /* 0x000fe20000400000 */
[----:B------:R-:W-:Y:S01]  /*af90*/  @!P3 FMUL R13, R13, 16777216 ;  /* 0x4b8000000d0db820 */ /* 0x000fe20000400000 */
[----:B------:R-:W-:Y:S01]  /*afa0*/  @!P3 FMUL R15, R15, 16777216 ;  /* 0x4b8000000f0fb820 */ /* 0x000fe20000400000 */
[----:B------:R-:W-:Y:S01]  /*afb0*/  @!P3 FMUL R16, R16, 16777216 ;  /* 0x4b8000001010b820 */ /* 0x000fe20000400000 */
[----:B------:R-:W-:Y:S01]  /*afc0*/  @!P3 FMUL R17, R17, 16777216 ;  /* 0x4b8000001111b820 */ /* 0x000fe20000400000 */
[----:B------:R-:W-:Y:S01]  /*afd0*/  @!P3 FMUL R18, R18, 16777216 ;  /* 0x4b8000001212b820 */ /* 0x000fe20000400000 */
[----:B------:R-:W-:Y:S01]  /*afe0*/  @!P3 FMUL R19, R19, 16777216 ;  /* 0x4b8000001313b820 */ /* 0x000fe20000400000 */
[----:B------:R-:W-:Y:S01]  /*aff0*/  FFMA.FTZ R37, R36, R37, 0.28857114911079406738 ;  /* 0x3e93bf9924257423 */ /* 0x000fe20000010025 */
[----:B------:R-:W-:Y:S01]  /*b000*/  IADD3 R63, PT, PT, R42, UR14, R41 ;  /* 0x0000000e2a3f7c10 */ /* 0x000fe2000fffe029 */
[----:B------:R-:W-:Y:S01]  /*b010*/  FMUL R12, R38, R12 ;  /* 0x0000000c260c7220 */ /* 0x000fe20000400000 */
[----:B------:R-:W-:Y:S01]  /*b020*/  F2FP.BF16.F32.PACK_AB R44, R4, R5 ;  /* 0x00000005042c723e */ /* 0x000fe200000010ff */
[C---:B------:R-:W-:Y:S01]  /*b030*/  FMUL R7, R38.reuse, R14 ;  /* 0x0000000e26077220 */ /* 0x040fe20000400000 */
[----:B------:R-:W-:Y:S01]  /*b040*/  F2FP.BF16.F32.PACK_AB R41, R3, R8 ;  /* 0x000000080329723e */ /* 0x000fe200000010ff */
[----:B------:R-:W-:Y:S01]  /*b050*/  FMUL R13, R38, R13 ;  /* 0x0000000d260d7220 */ /* 0x000fe20000400000 */
[----:B------:R-:W-:Y:S01]  /*b060*/  F2FP.BF16.F32.PACK_AB R45, R6, R9 ;  /* 0x00000009062d723e */ /* 0x000fe200000010ff */
[C---:B------:R-:W-:Y:S01]  /*b070*/  FMUL R4, R38.reuse, R15 ;  /* 0x0000000f26047220 */ /* 0x040fe20000400000 */
[C---:B------:R-:W-:Y:S01]  /*b080*/  FMUL R16, R38.reuse, R16 ;  /* 0x0000001026107220 */ /* 0x040fe20000400000 */
[C---:B------:R-:W-:Y:S01]  /*b090*/  FMUL R17, R38.reuse, R17 ;  /* 0x0000001126117220 */ /* 0x040fe20000400000 */
[C---:B------:R-:W-:Y:S01]  /*b0a0*/  FMUL R3, R38.reuse, R18 ;  /* 0x0000001226037220 */ /* 0x040fe20000400000 */
[----:B------:R-:W-:Y:S01]  /*b0b0*/  FMUL R6, R38, R19 ;  /* 0x0000001326067220 */ /* 0x000fe20000400000 */
[----:B------:R-:W-:Y:S01]  /*b0c0*/  FFMA.FTZ R37, R36, R37, -0.36067417263984680176 ;  /* 0xbeb8aa4924257423 */ /* 0x000fe20000010025 */
[----:B------:R-:W-:Y:S01]  /*b0d0*/  F2FP.BF16.F32.PACK_AB R42, R7, R12 ;  /* 0x0000000c072a723e */ /* 0x000fe200000010ff */
[----:B------:R-:W-:Y:S01]  /*b0e0*/  @P2 FMUL R28, R28, 0.25 ;  /* 0x3e8000001c1c2820 */ /* 0x000fe20000400000 */
[----:B------:R-:W-:Y:S01]  /*b0f0*/  F2FP.BF16.F32.PACK_AB R46, R4, R13 ;  /* 0x0000000d042e723e */ /* 0x000fe200000010ff */
[----:B------:R-:W-:Y:S01]  /*b100*/  FFMA.FTZ R37, R36, R37, 0.48089820146560668945 ;  /* 0x3ef6384a24257423 */ /* 0x000fe20000010025 */
[----:B------:R-:W-:Y:S01]  /*b110*/  F2FP.BF16.F32.PACK_AB R43, R3, R16 ;  /* 0x00000010032b723e */ /* 0x000fe200000010ff */
[----:B------:R-:W-:Y:S01]  /*b120*/  @P2 FMUL R30, R30, 0.25 ;  /* 0x3e8000001e1e2820 */ /* 0x000fe20000400000 */
[----:B------:R-:W-:Y:S01]  /*b130*/  F2FP.BF16.F32.PACK_AB R47, R6, R17 ;  /* 0x00000011062f723e */ /* 0x000fe200000010ff */
[----:B------:R-:W-:Y:S01]  /*b140*/  FFMA.FTZ R37, R36, R37, -0.72134751081466674805 ;  /* 0xbf38aa3b24257423 */ /* 0x000fe20000010025 */
[----:B------:R-:W-:Y:S01]  /*b150*/  ISETP.GE.U32.AND P4, PT, R49, 0x7f800000, PT ;  /* 0x7f8000003100780c */ /* 0x000fe20003f86070 */
[----:B--2---:R0:W-:Y:S01]  /*b160*/  STS.128 [R48], R40 ;  /* 0x0000002830007388 */ /* 0x0041e20000000c00 */
[----:B------:R-:W-:Y:S01]  /*b170*/  LOP3.LUT R67, R50, 0x3f, RZ, 0xc0, !PT ;  /* 0x0000003f32437812 */ /* 0x000fe200078ec0ff */
[----:B------:R-:W-:Y:S01]  /*b180*/  FMUL R37, R36, R37 ;  /* 0x0000002524257220 */ /* 0x000fe20000400000 */
[----:B------:R-:W-:Y:S01]  /*b190*/  SHF.R.U32.HI R9, RZ, 0x6, R50 ;  /* 0x00000006ff097819 */ /* 0x000fe20000011632 */
[----:B------:R2:W-:Y:S01]  /*b1a0*/  STS.128 [R48+0x400], R44 ;  /* 0x0004002c30007388 */ /* 0x0005e20000000c00 */
[----:B---3--:R-:W-:Y:S01]  /*b1b0*/  LEA R66, R66, R67, 0x6 ;  /* 0x0000004342427211 */ /* 0x008fe200078e30ff */
[----:B------:R-:W-:Y:S01]  /*b1c0*/  FMUL R37, R36, R37 ;  /* 0x0000002524257220 */ /* 0x000fe20000400000 */
[----:B------:R-:W-:Y:S01]  /*b1d0*/  SGXT.U32 R9, R9, 0x1 ;  /* 0x000000010909781a */ /* 0x000fe20000000000 */
[----:B------:R-:W-:Y:S01]  /*b1e0*/  @P2 FMUL R20, R20, 0.25 ;  /* 0x3e80000014142820 */ /* 0x000fe20000400000 */
[----:B------:R-:W-:Y:S01]  /*b1f0*/  @P2 FMUL R21, R21, 0.25 ;  /* 0x3e80000015152820 */ /* 0x000fe20000400000 */
[----:B------:R-:W-:-:S02]  /*b200*/  IMAD R3, R66, UR5, RZ ;  /* 0x0000000542037c24 */ /* 0x000fc4000f8e02ff */
[----:B------:R-:W-:Y:S01]  /*b210*/  FFMA.FTZ R37, R36, 1.4426950216293334961, R37 ;  /* 0x3fb8aa3b24257823 */ /* 0x000fe20000010025 */
[----:B------:R-:W-:Y:S01]  /*b220*/  USHF.L.U32 UR5, UR4, 0x1, URZ ;  /* 0x0000000104057899 */ /* 0x000fe200080006ff */
[----:B-1----:R-:W-:Y:S02]  /*b230*/  IMAD R9, R9, R54, RZ ;  /* 0x0000003609097224 */ /* 0x002fe400078e02ff */
[----:B------:R-:W-:Y:S01]  /*b240*/  @P2 FMUL R22, R22, 0.25 ;  /* 0x3e80000016162820 */ /* 0x000fe20000400000 */
[----:B------:R-:W-:Y:S01]  /*b250*/  @P2 FMUL R23, R23, 0.25 ;  /* 0x3e80000017172820 */ /* 0x000fe20000400000 */
[----:B------:R-:W-:Y:S01]  /*b260*/  @P2 FMUL R24, R24, 0.25 ;  /* 0x3e80000018182820 */ /* 0x000fe20000400000 */
[----:B------:R-:W-:Y:S01]  /*b270*/  @P2 FMUL R26, R26, 0.25 ;  /* 0x3e8000001a1a2820 */ /* 0x000fe20000400000 */
[----:B------:R-:W-:Y:S01]  /*b280*/  @P4 IMAD.MOV.U32 R4, RZ, RZ, 0x7f800000 ;  /* 0x7f800000ff044424 */ /* 0x000fe200078e00ff */
[----:B------:R-:W-:Y:S01]  /*b290*/  SHF.L.U32 R5, R3, 0x1, RZ ;  /* 0x0000000103057819 */ /* 0x000fe200000006ff */
[----:B------:R-:W-:Y:S01]  /*b2a0*/  @P2 FMUL R32, R32, 0.25 ;  /* 0x3e80000020202820 */ /* 0x000fe20000400000 */
[----:B------:R-:W-:Y:S01]  /*b2b0*/  @P2 FMUL R34, R34, 0.25 ;  /* 0x3e80000022222820 */ /* 0x000fe20000400000 */
[----:B------:R-:W-:Y:S01]  /*b2c0*/  @!P3 FMUL R28, R28, 16777216 ;  /* 0x4b8000001c1cb820 */ /* 0x000fe20000400000 */
[----:B------:R-:W-:Y:S01]  /*b2d0*/  @!P3 FMUL R30, R30, 16777216 ;  /* 0x4b8000001e1eb820 */ /* 0x000fe20000400000 */
[----:B------:R-:W-:Y:S01]  /*b2e0*/  FADD R2, R2, R37 ;  /* 0x0000002502027221 */ /* 0x000fe20000000000 */
[----:B------:R-:W-:Y:S01]  /*b2f0*/  @!P3 FMUL R20, R20, 16777216 ;  /* 0x4b8000001414b820 */ /* 0x000fe20000400000 */
[----:B------:R-:W-:Y:S01]  /*b300*/  @!P3 FMUL R21, R21, 16777216 ;  /* 0x4b8000001515b820 */ /* 0x000fe20000400000 */
[----:B------:R-:W-:Y:S01]  /*b310*/  @!P3 FMUL R22, R22, 16777216 ;  /* 0x4b8000001616b820 */ /* 0x000fe20000400000 */
[----:B------:R-:W-:Y:S01]  /*b320*/  @!P3 FMUL R23, R23, 16777216 ;  /* 0x4b8000001717b820 */ /* 0x000fe20000400000 */
[----:B------:R-:W-:Y:S01]  /*b330*/  @!P3 FMUL R24, R24, 16777216 ;  /* 0x4b8000001818b820 */ /* 0x000fe20000400000 */
[----:B------:R-:W-:Y:S01]  /*b340*/  @!P3 FMUL R26, R26, 16777216 ;  /* 0x4b8000001a1ab820 */ /* 0x000fe20000400000 */
[----:B------:R-:W-:Y:S01]  /*b350*/  LOP3.LUT R64, R50, 0x7f, RZ, 0xc0, !PT ;  /* 0x0000007f32407812 */ /* 0x000fe200078ec0ff */
[----:B------:R-:W-:Y:S01]  /*b360*/  @P4 FFMA.FTZ R2, R49, R4, +INF ;  /* 0x7f80000031024423 */ /* 0x000fe20000010004 */
[----:B------:R-:W-:Y:S01]  /*b370*/  LEA R10, R54, R9, 0x1 ;  /* 0x00000009360a7211 */ /* 0x000fe200078e08ff */
[----:B------:R-:W-:Y:S01]  /*b380*/  @!P3 FMUL R32, R32, 16777216 ;  /* 0x4b8000002020b820 */ /* 0x000fe20000400000 */
[----:B-----5:R-:W-:Y:S01]  /*b390*/  IADD3 R60, P4, P5, R5, UR5, R60 ;  /* 0x00000005053c7c10 */ /* 0x020fe2000fd9e03c */
[----:B------:R-:W-:Y:S01]  /*b3a0*/  UIMAD.WIDE UR4, UR4, 0x2, URZ ;  /* 0x00000002040478a5 */ /* 0x000fe2000f8e02ff */
[----:B------:R-:W-:Y:S01]  /*b3b0*/  @!P3 FMUL R34, R34, 16777216 ;  /* 0x4b8000002222b820 */ /* 0x000fe20000400000 */
[C---:B------:R-:W-:Y:S01]  /*b3c0*/  FMUL R28, R38.reuse, R28 ;  /* 0x0000001c261c7220 */ /* 0x040fe20000400000 */
[----:B------:R-:W-:Y:S01]  /*b3d0*/  FMUL R17, R38, R30 ;  /* 0x0000001e26117220 */ /* 0x000fe20000400000 */
[----:B------:R-:W-:-:S04]  /*b3e0*/  IMAD.HI R4, R3, 0x2, RZ ;  /* 0x0000000203047827 */ /* 0x000fc800078e02ff */
[C---:B------:R-:W-:Y:S01]  /*b3f0*/  FMUL R20, R38.reuse, R20 ;  /* 0x0000001426147220 */ /* 0x040fe20000400000 */
[C---:B------:R-:W-:Y:S01]  /*b400*/  FMUL R21, R38.reuse, R21 ;  /* 0x0000001526157220 */ /* 0x040fe20000400000 */
[C---:B------:R-:W-:Y:S01]  /*b410*/  FMUL R5, R38.reuse, R22 ;  /* 0x0000001626057220 */ /* 0x040fe20000400000 */
[C---:B------:R-:W-:Y:S01]  /*b420*/  FMUL R6, R38.reuse, R23 ;  /* 0x0000001726067220 */ /* 0x040fe20000400000 */
[C---:B------:R-:W-:Y:S01]  /*b430*/  FMUL R24, R38.reuse, R24 ;  /* 0x0000001826187220 */ /* 0x040fe20000400000 */
[----:B------:R-:W-:Y:S01]  /*b440*/  FMUL R7, R38, R26 ;  /* 0x0000001a26077220 */ /* 0x000fe20000400000 */
[----:B------:R-:W-:Y:S01]  /*b450*/  LEA R50, R64, UR14, 0x4 ;  /* 0x0000000e40327c11 */ /* 0x000fe2000f8e20ff */
[----:B------:R-:W-:Y:S01]  /*b460*/  BAR.SYNC.DEFER_BLOCKING 0x0 ;  /* 0x0000000000007b1d */ /* 0x000fe20000010000 */
[----:B------:R-:W-:Y:S01]  /*b470*/  LEA R11, R54, R10, 0x1 ;  /* 0x0000000a360b7211 */ /* 0x000fe200078e08ff */
[C---:B------:R-:W-:Y:S01]  /*b480*/  FMUL R32, R38.reuse, R32 ;  /* 0x0000002026207220 */ /* 0x040fe20000400000 */
[----:B------:R-:W-:Y:S01]  /*b490*/  FMUL R19, R38, R34 ;  /* 0x0000002226137220 */ /* 0x000fe20000400000 */
[----:B0-----:R-:W-:Y:S01]  /*b4a0*/  F2FP.BF16.F32.PACK_AB R42, R17, R28 ;  /* 0x0000001c112a723e */ /* 0x001fe200000010ff */
[----:B------:R-:W-:Y:S01]  /*b4b0*/  @P2 FMUL R25, R25, 0.25 ;  /* 0x3e80000019192820 */ /* 0x000fe20000400000 */
[----:B------:R-:W-:Y:S01]  /*b4c0*/  IADD3.X R62, PT, PT, R4, UR5, R61, P4, P5 ;  /* 0x00000005043e7c10 */ /* 0x000fe2000a7ea43d */
[----:B------:R-:W-:Y:S01]  /*b4d0*/  @P2 FMUL R27, R27, 0.25 ;  /* 0x3e8000001b1b2820 */ /* 0x000fe20000400000 */
[----:B------:R-:W-:Y:S01]  /*b4e0*/  F2FP.BF16.F32.PACK_AB R40, R5, R20 ;  /* 0x000000140528723e */ /* 0x000fe200000010ff */
[----:B------:R-:W-:Y:S01]  /*b4f0*/  @P2 FMUL R29, R29, 0.25 ;  /* 0x3e8000001d1d2820 */ /* 0x000fe20000400000 */
[----:B--2---:R-:W-:Y:S01]  /*b500*/  F2FP.BF16.F32.PACK_AB R44, R6, R21 ;  /* 0x00000015062c723e */ /* 0x004fe200000010ff */
[----:B------:R-:W-:Y:S01]  /*b510*/  @P2 FMUL R31, R31, 0.25 ;  /* 0x3e8000001f1f2820 */ /* 0x000fe20000400000 */
[----:B------:R-:W-:Y:S01]  /*b520*/  F2FP.BF16.F32.PACK_AB R41, R7, R24 ;  /* 0x000000180729723e */ /* 0x000fe200000010ff */
[----:B------:R-:W-:Y:S01]  /*b530*/  @P2 FMUL R33, R33, 0.25 ;  /* 0x3e80000021212820 */ /* 0x000fe20000400000 */
[C---:B------:R-:W-:Y:S01]  /*b540*/  LEA R17, R54.reuse, R11, 0x1 ;  /* 0x0000000b36117211 */ /* 0x040fe200078e08ff */
[----:B------:R-:W-:Y:S01]  /*b550*/  @P2 FMUL R35, R35, 0.25 ;  /* 0x3e80000023232820 */ /* 0x000fe20000400000 */
[----:B------:R-:W-:Y:S01]  /*b560*/  F2FP.BF16.F32.PACK_AB R43, R19, R32 ;  /* 0x00000020132b723e */ /* 0x000fe200000010ff */
[----:B------:R-:W-:Y:S01]  /*b570*/  @!P3 FMUL R25, R25, 16777216 ;  /* 0x4b8000001919b820 */ /* 0x000fe20000400000 */
[C---:B------:R-:W-:Y:S01]  /*b580*/  LEA R19, R54.reuse, R17, 0x1 ;  /* 0x0000001136137211 */ /* 0x040fe200078e08ff */
[----:B------:R-:W-:Y:S01]  /*b590*/  @!P3 FMUL R27, R27, 16777216 ;  /* 0x4b8000001b1bb820 */ /* 0x000fe20000400000 */
[----:B------:R-:W-:Y:S01]  /*b5a0*/  @!P3 FMUL R29, R29, 16777216 ;  /* 0x4b8000001d1db820 */ /* 0x000fe20000400000 */
[----:B------:R-:W-:Y:S01]  /*b5b0*/  @!P3 FMUL R31, R31, 16777216 ;  /* 0x4b8000001f1fb820 */ /* 0x000fe20000400000 */
[C---:B------:R-:W-:Y:S01]  /*b5c0*/  LEA R20, R54.reuse, R19, 0x1 ;  /* 0x0000001336147211 */ /* 0x040fe200078e08ff */
[----:B------:R-:W-:Y:S01]  /*b5d0*/  @!P3 FMUL R33, R33, 16777216 ;  /* 0x4b8000002121b820 */ /* 0x000fe20000400000 */
[----:B------:R-:W0:Y:S01]  /*b5e0*/  LDS.128 R12, [R50] ;  /* 0x00000000320c7984 */ /* 0x000e220000000c00 */
[----:B------:R-:W-:Y:S01]  /*b5f0*/  @!P3 FMUL R35, R35, 16777216 ;  /* 0x4b8000002323b820 */ /* 0x000fe20000400000 */
[----:B------:R-:W-:Y:S01]  /*b600*/  LEA R21, R54, R20, 0x1 ;  /* 0x0000001436157211 */ /* 0x000fe200078e08ff */
[C---:B------:R-:W-:Y:S01]  /*b610*/  FMUL R25, R38.reuse, R25 ;  /* 0x0000001926197220 */ /* 0x040fe20000400000 */
[----:B------:R-:W-:Y:S01]  /*b620*/  LDS.128 R4, [R50+0x800] ;  /* 0x0008000032047984 */ /* 0x000fe20000000c00 */
[C---:B------:R-:W-:Y:S01]  /*b630*/  FMUL R8, R38.reuse, R27 ;  /* 0x0000001b26087220 */ /* 0x040fe20000400000 */
[C---:B------:R-:W-:Y:S01]  /*b640*/  FMUL R29, R38.reuse, R29 ;  /* 0x0000001d261d7220 */ /* 0x040fe20000400000 */
[C---:B------:R-:W-:Y:S01]  /*b650*/  FMUL R16, R38.reuse, R31 ;  /* 0x0000001f26107220 */ /* 0x040fe20000400000 */
[----:B------:R-:W-:Y:S01]  /*b660*/  BAR.SYNC.DEFER_BLOCKING 0x0 ;  /* 0x0000000000007b1d */ /* 0x000fe20000010000 */
[C---:B------:R-:W-:Y:S01]  /*b670*/  FMUL R33, R38.reuse, R33 ;  /* 0x0000002126217220 */ /* 0x040fe20000400000 */
[----:B------:R-:W-:Y:S01]  /*b680*/  FMUL R38, R38, R35 ;  /* 0x0000002326267220 */ /* 0x000fe20000400000 */
[----:B------:R-:W-:-:S02]  /*b690*/  LEA R22, R54, R21, 0x1 ;  /* 0x0000001536167211 */ /* 0x000fc400078e08ff */
[----:B------:R-:W-:Y:S01]  /*b6a0*/  F2FP.BF16.F32.PACK_AB R45, R8, R25 ;  /* 0x00000019082d723e */ /* 0x000fe200000010ff */
[----:B------:R-:W1:Y:S01]  /*b6b0*/  LDCU UR4, c[0x0][0x3ec] ;  /* 0x00007d80ff0477ac */ /* 0x000e620008000800 */
[----:B------:R-:W-:Y:S02]  /*b6c0*/  LEA R23, R54, R22, 0x1 ;  /* 0x0000001636177211 */ /* 0x000fe400078e08ff */
[----:B------:R-:W-:Y:S02]  /*b6d0*/  F2FP.BF16.F32.PACK_AB R46, R16, R29 ;  /* 0x0000001d102e723e */ /* 0x000fe400000010ff */
[----:B------:R-:W-:Y:S02]  /*b6e0*/  F2FP.BF16.F32.PACK_AB R47, R38, R33 ;  /* 0x00000021262f723e */ /* 0x000fe400000010ff */
[----:B------:R-:W-:Y:S02]  /*b6f0*/  LEA R24, R54, R23, 0x1 ;  /* 0x0000001736187211 */ /* 0x000fe400078e08ff */
[----:B------:R-:W-:-:S02]  /*b700*/  FSETP.NEU.AND P1, PT, R49, RZ, PT ;  /* 0x000000ff3100720b */ /* 0x000fc40003f2d000 */
[-C--:B------:R-:W-:Y:S01]  /*b710*/  LEA R8, P2, R10, R60.reuse, 0x1 ;  /* 0x0000003c0a087211 */ /* 0x080fe200078408ff */
[----:B------:R-:W-:Y:S01]  /*b720*/  IMAD R25, R54, 0x2, R24 ;  /* 0x0000000236197824 */ /* 0x000fe200078e0218 */
[----:B------:R-:W-:Y:S02]  /*b730*/  FSEL R3, R2, -INF , P1 ;  /* 0xff80000002037808 */ /* 0x000fe40000800000 */
[----:B------:R-:W-:Y:S02]  /*b740*/  LEA R2, P1, R9, R60, 0x1 ;  /* 0x0000003c09027211 */ /* 0x000fe400078208ff */
[C---:B------:R-:W-:Y:S01]  /*b750*/  LEA R26, R54.reuse, R25, 0x1 ;  /* 0x00000019361a7211 */ /* 0x040fe200078e08ff */
[----:B------:R-:W-:Y:S01]  /*b760*/  STS.128 [R48], R40 ;  /* 0x0000002830007388 */ /* 0x000fe20000000c00 */
[----:B------:R-:W-:Y:S01]  /*b770*/  FFMA R124, R3, 0.69314718246459960938, R124 ;  /* 0x3f317218037c7823 */ /* 0x000fe2000000007c */
[----:B------:R-:W-:Y:S01]  /*b780*/  LEA.HI.X.SX32 R3, R9, R62, 0x1, P1 ;  /* 0x0000003e09037211 */ /* 0x000fe200008f0eff */
[----:B-1----:R-:W-:Y:S01]  /*b790*/  UIMAD UR4, UR15, UR4, URZ ;  /* 0x000000040f0472a4 */ /* 0x002fe2000f8e02ff */
[----:B------:R-:W-:Y:S01]  /*b7a0*/  STS.128 [R48+0x400], R44 ;  /* 0x0004002c30007388 */ /* 0x000fe20000000c00 */
[----:B------:R-:W-:-:S02]  /*b7b0*/  LEA R27, R54, R26, 0x1 ;  /* 0x0000001a361b7211 */ /* 0x000fc400078e08ff */
[----:B------:R-:W-:Y:S01]  /*b7c0*/  LEA.HI.X.SX32 R9, R10, R62, 0x1, P2 ;  /* 0x0000003e0a097211 */ /* 0x000fe200010f0eff */
[----:B------:R-:W-:Y:S01]  /*b7d0*/  BAR.SYNC.DEFER_BLOCKING 0x0 ;  /* 0x0000000000007b1d */ /* 0x000fe20000010000 */
[C---:B------:R-:W-:Y:S01]  /*b7e0*/  LEA R10, P1, R11.reuse, R60, 0x1 ;  /* 0x0000003c0b0a7211 */ /* 0x040fe200078208ff */
[----:B------:R-:W-:Y:S01]  /*b7f0*/  USHF.L.U32 UR6, UR4, 0x2, URZ ;  /* 0x0000000204067899 */ /* 0x000fe200080006ff */
[C---:B------:R-:W-:Y:S01]  /*b800*/  LEA R28, R54.reuse, R27, 0x1 ;  /* 0x0000001b361c7211 */ /* 0x040fe200078e08ff */
[----:B------:R-:W-:Y:S01]  /*b810*/  UIMAD.WIDE UR4, UR4, 0x4, URZ ;  /* 0x00000004040478a5 */ /* 0x000fe2000f8e02ff */
[----:B------:R-:W-:Y:S02]  /*b820*/  LEA.HI.X.SX32 R11, R11, R62, 0x1, P1 ;  /* 0x0000003e0b0b7211 */ /* 0x000fe400008f0eff */
[----:B------:R-:W-:Y:S02]  /*b830*/  LEA R29, R54, R28, 0x1 ;  /* 0x0000001c361d7211 */ /* 0x000fe400078e08ff */
[----:B------:R-:W-:-:S02]  /*b840*/  LEA R16, P1, R17, R60, 0x1 ;  /* 0x0000003c11107211 */ /* 0x000fc400078208ff */
[C---:B------:R-:W-:Y:S02]  /*b850*/  LEA R31, R54.reuse, R29, 0x1 ;  /* 0x0000001d361f7211 */ /* 0x040fe400078e08ff */
[----:B------:R-:W-:Y:S02]  /*b860*/  LEA.HI.X.SX32 R17, R17, R62, 0x1, P1 ;  /* 0x0000003e11117211 */ /* 0x000fe400008f0eff */
[C---:B------:R-:W-:Y:S02]  /*b870*/  LEA R18, P1, R19.reuse, R60, 0x1 ;  /* 0x0000003c13127211 */ /* 0x040fe400078208ff */
[C---:B------:R-:W-:Y:S02]  /*b880*/  LEA R32, R54.reuse, R31, 0x1 ;  /* 0x0000001f36207211 */ /* 0x040fe400078e08ff */
[----:B------:R-:W-:Y:S02]  /*b890*/  LEA.HI.X.SX32 R19, R19, R62, 0x1, P1 ;  /* 0x0000003e13137211 */ /* 0x000fe400008f0eff */
[----:B------:R-:W-:-:S02]  /*b8a0*/  LEA R33, R54, R32, 0x1 ;  /* 0x0000002036217211 */ /* 0x000fc400078e08ff */
[----:B0-----:R-:W-:Y:S01]  /*b8b0*/  PRMT R30, R13, 0x7632, R30 ;  /* 0x000076320d1e7816 */ /* 0x001fe2000000001e */
[----:B------:R0:W-:Y:S01]  /*b8c0*/  STG.E.U16 desc[UR28][R2.64], R12 ;  /* 0x0000000c02007986 */ /* 0x0001e2000c10151c */
[----:B------:R-:W-:-:S04]  /*b8d0*/  LEA R35, R54, R33, 0x1 ;  /* 0x0000002136237211 */ /* 0x000fc800078e08ff */
[----:B------:R-:W-:-:S04]  /*b8e0*/  LEA R37, R54, R35, 0x1 ;  /* 0x0000002336257211 */ /* 0x000fc800078e08ff */
[----:B------:R-:W-:Y:S02]  /*b8f0*/  LEA R39, R54, R37, 0x1 ;  /* 0x0000002536277211 */ /* 0x000fe400078e08ff */
[----:B0-----:R-:W-:Y:S02]  /*b900*/  PRMT R3, R12, 0x7632, R3 ;  /* 0x000076320c037816 */ /* 0x001fe40000000003 */
[-C--:B------:R-:W-:Y:S01]  /*b910*/  LEA R2, P1, R20, R60.reuse, 0x1 ;  /* 0x0000003c14027211 */ /* 0x080fe200078208ff */
[C---:B------:R-:W-:Y:S02]  /*b920*/  IMAD R41, R54.reuse, 0x2, R39 ;  /* 0x0000000236297824 */ /* 0x040fe400078e0227 */
[----:B------:R0:W-:Y:S03]  /*b930*/  STG.E.U16 desc[UR28][R8.64], R3 ;  /* 0x0000000308007986 */ /* 0x0001e6000c10151c */
[----:B------:R-:W-:Y:S01]  /*b940*/  LEA R43, R54, R41, 0x1 ;  /* 0x00000029362b7211 */ /* 0x000fe200078e08ff */
[----:B------:R1:W-:Y:S01]  /*b950*/  STG.E.U16 desc[UR28][R10.64], R13 ;  /* 0x0000000d0a007986 */ /* 0x0003e2000c10151c */
[----:B------:R-:W-:-:S02]  /*b960*/  LEA R40, P3, R41, R60, 0x1 ;  /* 0x0000003c29287211 */ /* 0x000fc400078608ff */
[C---:B------:R-:W-:Y:S01]  /*b970*/  LEA R45, R54.reuse, R43, 0x1 ;  /* 0x0000002b362d7211 */ /* 0x040fe200078e08ff */
[----:B------:R-:W2:Y:S01]  /*b980*/  LDS.128 R8, [R50] ;  /* 0x0000000032087984 */ /* 0x000ea20000000c00 */
[-C--:B------:R-:W-:Y:S02]  /*b990*/  LEA.HI.X.SX32 R41, R41, R62.reuse, 0x1, P3 ;  /* 0x0000003e29297211 */ /* 0x080fe400018f0eff */
[----:B------:R-:W-:Y:S01]  /*b9a0*/  LEA R47, R54, R45, 0x1 ;  /* 0x0000002d362f7211 */ /* 0x000fe200078e08ff */
[----:B------:R-:W-:Y:S01]  /*b9b0*/  STG.E.U16 desc[UR28][R16.64], R30 ;  /* 0x0000001e10007986 */ /* 0x000fe2000c10151c */
[----:B0-----:R-:W-:Y:S02]  /*b9c0*/  LEA.HI.X.SX32 R3, R20, R62, 0x1, P1 ;  /* 0x0000003e14037211 */ /* 0x001fe400008f0eff */
[----:B------:R-:W-:Y:S01]  /*b9d0*/  LEA R20, P1, R21, R60, 0x1 ;  /* 0x0000003c15147211 */ /* 0x000fe200078208ff */
[----:B------:R0:W-:Y:S01]  /*b9e0*/  STG.E.U16 desc[UR28][R18.64], R14 ;  /* 0x0000000e12007986 */ /* 0x0001e2000c10151c */
[----:B-1----:R-:W-:-:S02]  /*b9f0*/  PRMT R13, R14, 0x7632, R13 ;  /* 0x000076320e0d7816 */ /* 0x002fc4000000000d */
[----:B------:R-:W-:Y:S02]  /*ba00*/  LEA.HI.X.SX32 R21, R21, R62, 0x1, P1 ;  /* 0x0000003e15157211 */ /* 0x000fe400008f0eff */
[-C--:B------:R-:W-:Y:S01]  /*ba10*/  LEA R12, P1, R22, R60.reuse, 0x1 ;  /* 0x0000003c160c7211 */ /* 0x080fe200078208ff */
[----:B------:R1:W-:Y:S01]  /*ba20*/  STG.E.U16 desc[UR28][R2.64], R13 ;  /* 0x0000000d02007986 */ /* 0x0003e2000c10151c */
[C---:B------:R-:W-:Y:S02]  /*ba30*/  LEA R49, R54.reuse, R47, 0x1 ;  /* 0x0000002f36317211 */ /* 0x040fe400078e08ff */
[-C--:B------:R-:W-:Y:S01]  /*ba40*/  LEA R46, P3, R47, R60.reuse, 0x1 ;  /* 0x0000003c2f2e7211 */ /* 0x080fe200078608ff */
[----:B------:R-:W-:Y:S01]  /*ba50*/  STG.E.U16 desc[UR28][R20.64], R15 ;  /* 0x0000000f14007986 */ /* 0x000fe2000c10151c */
[----:B------:R-:W-:Y:S02]  /*ba60*/  LEA R51, R54, R49, 0x1 ;  /* 0x0000003136337211 */ /* 0x000fe400078e08ff */
[----:B0-----:R-:W-:-:S02]  /*ba70*/  LEA R18, P2, R24, R60, 0x1 ;  /* 0x0000003c18127211 */ /* 0x001fc400078408ff */
[----:B------:R-:W-:Y:S02]  /*ba80*/  LEA R53, R54, R51, 0x1 ;  /* 0x0000003336357211 */ /* 0x000fe400078e08ff */
[-C--:B------:R-:W-:Y:S02]  /*ba90*/  LEA.HI.X.SX32 R19, R24, R62.reuse, 0x1, P2 ;  /* 0x0000003e18137211 */ /* 0x080fe400010f0eff */
[----:B-1----:R-:W-:Y:S02]  /*baa0*/  LEA.HI.X.SX32 R13, R22, R62, 0x1, P1 ;  /* 0x0000003e160d7211 */ /* 0x002fe400008f0eff */
[----:B------:R-:W-:Y:S02]  /*bab0*/  PRMT R3, R15, 0x7632, R3 ;  /* 0x000076320f037816 */ /* 0x000fe40000000003 */
[CC--:B------:R-:W-:Y:S02]  /*bac0*/  LEA R16, P1, R23.reuse, R60.reuse, 0x1 ;  /* 0x0000003c17107211 */ /* 0x0c0fe400078208ff */
[----:B------:R-:W-:Y:S01]  /*bad0*/  LEA R22, P2, R26, R60, 0x1 ;  /* 0x0000003c1a167211 */ /* 0x000fe200078408ff */
[----:B------:R0:W-:Y:S01]  /*bae0*/  STG.E.U16 desc[UR28][R12.64], R3 ;  /* 0x000000030c007986 */ /* 0x0001e2000c10151c */
[----:B------:R-:W-:-:S02]  /*baf0*/  LEA.HI.X.SX32 R17, R23, R62, 0x1, P1 ;  /* 0x0000003e17117211 */ /* 0x000fc400008f0eff */
[C---:B------:R-:W-:Y:S01]  /*bb00*/  LEA R2, P1, R25.reuse, R60, 0x1 ;  /* 0x0000003c19027211 */ /* 0x040fe200078208ff */
[----:B------:R-:W1:Y:S01]  /*bb10*/  LDS.128 R12, [R50+0x800] ;  /* 0x00080000320c7984 */ /* 0x000e620000000c00 */
[----:B------:R-:W-:Y:S02]  /*bb20*/  LEA.HI.X.SX32 R23, R26, R62, 0x1, P2 ;  /* 0x0000003e1a177211 */ /* 0x000fe400010f0eff */
[----:B------:R-:W-:Y:S01]  /*bb30*/  LEA R24, P2, R28, R60, 0x1 ;  /* 0x0000003c1c187211 */ /* 0x000fe200078408ff */
[----:B--2---:R2:W-:Y:S01]  /*bb40*/  STG.E.U16 desc[UR28][R16.64], R8 ;  /* 0x0000000810007986 */ /* 0x0045e2000c10151c */
[----:B------:R-:W-:Y:S02]  /*bb50*/  PRMT R65, R8, 0x7632, R65 ;  /* 0x0000763208417816 */ /* 0x000fe40000000041 */
[----:B------:R-:W-:Y:S02]  /*bb60*/  LEA R55, R54, R53, 0x1 ;  /* 0x0000003536377211 */ /* 0x000fe400078e08ff */
[----:B0-----:R-:W-:Y:S01]  /*bb70*/  LEA.HI.X.SX32 R3, R25, R62, 0x1, P1 ;  /* 0x0000003e19037211 */ /* 0x001fe200008f0eff */
[----:B------:R-:W-:Y:S01]  /*bb80*/  STG.E.U16 desc[UR28][R18.64], R65 ;  /* 0x0000004112007986 */ /* 0x000fe2000c10151c */
[----:B------:R-:W-:-:S02]  /*bb90*/  LEA R20, P1, R27, R60, 0x1 ;  /* 0x0000003c1b147211 */ /* 0x000fc400078208ff */
[-C--:B------:R-:W-:Y:S01]  /*bba0*/  LEA.HI.X.SX32 R25, R28, R62.reuse, 0x1, P2 ;  /* 0x0000003e1c197211 */ /* 0x080fe200010f0eff */
[----:B------:R0:W-:Y:S01]  /*bbb0*/  STG.E.U16 desc[UR28][R2.64], R9 ;  /* 0x0000000902007986 */ /* 0x0001e2000c10151c */
[----:B------:R-:W-:Y:S02]  /*bbc0*/  LEA.HI.X.SX32 R21, R27, R62, 0x1, P1 ;  /* 0x0000003e1b157211 */ /* 0x000fe400008f0eff */
[-C--:B------:R-:W-:Y:S02]  /*bbd0*/  LEA R26, P1, R29, R60.reuse, 0x1 ;  /* 0x0000003c1d1a7211 */ /* 0x080fe400078208ff */
[----:B------:R-:W-:Y:S02]  /*bbe0*/  LEA R28, P2, R31, R60, 0x1 ;  /* 0x0000003c1f1c7211 */ /* 0x000fe400078408ff */
[----:B------:R-:W-:Y:S02]  /*bbf0*/  LEA.HI.X.SX32 R27, R29, R62, 0x1, P1 ;  /* 0x0000003e1d1b7211 */ /* 0x000fe400008f0eff */
[----:B------:R-:W-:-:S02]  /*bc00*/  LEA R30, P1, R32, R60, 0x1 ;  /* 0x0000003c201e7211 */ /* 0x000fc400078208ff */
[-C--:B------:R-:W-:Y:S02]  /*bc10*/  LEA.HI.X.SX32 R29, R31, R62.reuse, 0x1, P2 ;  /* 0x0000003e1f1d7211 */ /* 0x080fe400010f0eff */
[----:B------:R-:W-:Y:S02]  /*bc20*/  LEA.HI.X.SX32 R31, R32, R62, 0x1, P1 ;  /* 0x0000003e201f7211 */ /* 0x000fe400008f0eff */
[-C--:B------:R-:W-:Y:S02]  /*bc30*/  LEA R32, P1, R33, R60.reuse, 0x1 ;  /* 0x0000003c21207211 */ /* 0x080fe400078208ff */
[----:B------:R-:W-:Y:S02]  /*bc40*/  LEA R34, P2, R35, R60, 0x1 ;  /* 0x0000003c23227211 */ /* 0x000fe400078408ff */
[-C--:B------:R-:W-:Y:S02]  /*bc50*/  LEA.HI.X.SX32 R33, R33, R62.reuse, 0x1, P1 ;  /* 0x0000003e21217211 */ /* 0x080fe400008f0eff */
[----:B------:R-:W-:-:S02]  /*bc60*/  LEA.HI.X.SX32 R35, R35, R62, 0x1, P2 ;  /* 0x0000003e23237211 */ /* 0x000fc400010f0eff */
[-C--:B------:R-:W-:Y:S02]  /*bc70*/  LEA R36, P1, R37, R60.reuse, 0x1 ;  /* 0x0000003c25247211 */ /* 0x080fe400078208ff */
[----:B------:R-:W-:Y:S02]  /*bc80*/  LEA R38, P2, R39, R60, 0x1 ;  /* 0x0000003c27267211 */ /* 0x000fe400078408ff */
[----:B--2---:R-:W-:Y:S02]  /*bc90*/  PRMT R17, R9, 0x7632, R17 ;  /* 0x0000763209117816 */ /* 0x004fe40000000011 */
[-C--:B------:R-:W-:Y:S02]  /*bca0*/  LEA.HI.X.SX32 R37, R37, R62.reuse, 0x1, P1 ;  /* 0x0000003e25257211 */ /* 0x080fe400008f0eff */
[----:B0-----:R-:W-:Y:S01]  /*bcb0*/  PRMT R3, R10, 0x7632, R3 ;  /* 0x000076320a037816 */ /* 0x001fe20000000003 */
[----:B------:R-:W-:Y:S01]  /*bcc0*/  STG.E.U16 desc[UR28][R22.64], R17 ;  /* 0x0000001116007986 */ /* 0x000fe2000c10151c */
[----:B------:R-:W-:-:S02]  /*bcd0*/  LEA.HI.X.SX32 R39, R39, R62, 0x1, P2 ;  /* 0x0000003e27277211 */ /* 0x000fc400010f0eff */
[-C--:B------:R-:W-:Y:S01]  /*bce0*/  LEA R42, P1, R43, R60.reuse, 0x1 ;  /* 0x0000003c2b2a7211 */ /* 0x080fe200078208ff */
[----:B------:R0:W-:Y:S01]  /*bcf0*/  STG.E.U16 desc[UR28][R20.64], R10 ;  /* 0x0000000a14007986 */ /* 0x0001e2000c10151c */
[----:B------:R-:W-:Y:S02]  /*bd00*/  LEA R44, P2, R45, R60, 0x1 ;  /* 0x0000003c2d2c7211 */ /* 0x000fe400078408ff */
[----:B------:R-:W-:Y:S01]  /*bd10*/  LEA R57, R54, R55, 0x1 ;  /* 0x0000003736397211 */ /* 0x000fe200078e08ff */
[----:B------:R1:W-:Y:S01]  /*bd20*/  STG.E.U16 desc[UR28][R24.64], R3 ;  /* 0x0000000318007986 */ /* 0x0003e2000c10151c */
[----:B------:R-:W-:Y:S02]  /*bd30*/  PRMT R19, R11, 0x7632, R19 ;  /* 0x000076320b137816 */ /* 0x000fe40000000013 */
[-C--:B------:R-:W-:Y:S01]  /*bd40*/  LEA.HI.X.SX32 R43, R43, R62.reuse, 0x1, P1 ;  /* 0x0000003e2b2b7211 */ /* 0x080fe200008f0eff */
[----:B------:R2:W-:Y:S01]  /*bd50*/  STG.E.U16 desc[UR28][R26.64], R11 ;  /* 0x0000000b1a007986 */ /* 0x0005e2000c10151c */
[----:B------:R-:W-:-:S02]  /*bd60*/  LEA.HI.X.SX32 R45, R45, R62, 0x1, P2 ;  /* 0x0000003e2d2d7211 */ /* 0x000fc400010f0eff */
[----:B------:R-:W-:Y:S01]  /*bd70*/  LEA R48, P1, R49, R60, 0x1 ;  /* 0x0000003c31307211 */ /* 0x000fe200078208ff */
[----:B------:R3:W-:Y:S01]  /*bd80*/  STG.E.U16 desc[UR28][R28.64], R19 ;  /* 0x000000131c007986 */ /* 0x0007e2000c10151c */
[----:B0-----:R-:W-:Y:S02]  /*bd90*/  PRMT R21, R4, 0x7632, R21 ;  /* 0x0000763204157816 */ /* 0x001fe40000000015 */
[----:B------:R-:W-:Y:S01]  /*bda0*/  LEA R59, R54, R57, 0x1 ;  /* 0x00000039363b7211 */ /* 0x000fe200078e08ff */
[----:B------:R-:W-:Y:S01]  /*bdb0*/  STG.E.U16 desc[UR28][R30.64], R4 ;  /* 0x000000041e007986 */ /* 0x000fe2000c10151c */
[----:B------:R-:W-:Y:S02]  /*bdc0*/  PRMT R18, R5, 0x7632, R18 ;  /* 0x0000763205127816 */ /* 0x000fe40000000012 */
[----:B------:R-:W-:Y:S01]  /*bdd0*/  LEA.HI.X.SX32 R47, R47, R62, 0x1, P3 ;  /* 0x0000003e2f2f7211 */ /* 0x000fe200018f0eff */
[----:B------:R-:W-:Y:S01]  /*bde0*/  STG.E.U16 desc[UR28][R32.64], R21 ;  /* 0x0000001520007986 */ /* 0x000fe2000c10151c */
[----:B------:R-:W-:-:S02]  /*bdf0*/  LEA R50, P2, R51, R60, 0x1 ;  /* 0x0000003c33327211 */ /* 0x000fc400078408ff */
[----:B------:R-:W-:Y:S01]  /*be00*/  LEA R52, P3, R53, R60, 0x1 ;  /* 0x0000003c35347211 */ /* 0x000fe200078608ff */
[----:B------:R-:W-:Y:S01]  /*be10*/  STG.E.U16 desc[UR28][R34.64], R5 ;  /* 0x0000000522007986 */ /* 0x000fe2000c10151c */
[----:B------:R-:W-:Y:S02]  /*be20*/  PRMT R2, R6, 0x7632, R2 ;  /* 0x0000763206027816 */ /* 0x000fe40000000002 */
[-C--:B------:R-:W-:Y:S01]  /*be30*/  LEA.HI.X.SX32 R49, R49, R62.reuse, 0x1, P1 ;  /* 0x0000003e31317211 */ /* 0x080fe200008f0eff */
[----:B------:R-:W-:Y:S01]  /*be40*/  STG.E.U16 desc[UR28][R36.64], R18 ;  /* 0x0000001224007986 */ /* 0x000fe2000c10151c */
[----:B------:R-:W-:Y:S02]  /*be50*/  LEA R61, R54, R59, 0x1 ;  /* 0x0000003b363d7211 */ /* 0x000fe400078e08ff */
[----:B------:R-:W-:Y:S01]  /*be60*/  PRMT R22, R7, 0x7632, R22 ;  /* 0x0000763207167816 */ /* 0x000fe20000000016 */
[----:B------:R-:W-:Y:S01]  /*be70*/  STG.E.U16 desc[UR28][R38.64], R6 ;  /* 0x0000000626007986 */ /* 0x000fe2000c10151c */
[----:B------:R-:W-:-:S02]  /*be80*/  LEA.HI.X.SX32 R51, R51, R62, 0x1, P2 ;  /* 0x0000003e33337211 */ /* 0x000fc400010f0eff */
[----:B------:R-:W-:Y:S01]  /*be90*/  LEA R54, P1, R55, R60, 0x1 ;  /* 0x0000003c37367211 */ /* 0x000fe200078208ff */
[----:B------:R-:W-:Y:S01]  /*bea0*/  STG.E.U16 desc[UR28][R40.64], R2 ;  /* 0x0000000228007986 */ /* 0x000fe2000c10151c */
[----:B------:R-:W-:Y:S02]  /*beb0*/  LEA.HI.X.SX32 R53, R53, R62, 0x1, P3 ;  /* 0x0000003e35357211 */ /* 0x000fe400018f0eff */
[-C--:B------:R-:W-:Y:S01]  /*bec0*/  LEA R56, P2, R57, R60.reuse, 0x1 ;  /* 0x0000003c39387211 */ /* 0x080fe200078408ff */
[----:B------:R0:W-:Y:S01]  /*bed0*/  STG.E.U16 desc[UR28][R42.64], R7 ;  /* 0x000000072a007986 */ /* 0x0001e2000c10151c */
[----:B-1----:R-:W-:Y:S02]  /*bee0*/  PRMT R24, R12, 0x7632, R24 ;  /* 0x000076320c187816 */ /* 0x002fe40000000018 */
[-C--:B------:R-:W-:Y:S01]  /*bef0*/  LEA R58, P3, R59, R60.reuse, 0x1 ;  /* 0x0000003c3b3a7211 */ /* 0x080fe200078608ff */
[----:B------:R-:W-:Y:S01]  /*bf00*/  STG.E.U16 desc[UR28][R44.64], R22 ;  /* 0x000000162c007986 */ /* 0x000fe2000c10151c */
[----:B------:R-:W-:-:S02]  /*bf10*/  LEA R60, P4, R61, R60, 0x1 ;  /* 0x0000003c3d3c7211 */ /* 0x000fc400078808ff */
[----:B--2---:R-:W-:Y:S01]  /*bf20*/  PRMT R26, R13, 0x7632, R26 ;  /* 0x000076320d1a7816 */ /* 0x004fe2000000001a */
[----:B------:R-:W-:Y:S01]  /*bf30*/  STG.E.U16 desc[UR28][R46.64], R12 ;  /* 0x0000000c2e007986 */ /* 0x000fe2000c10151c */
[-C--:B------:R-:W-:Y:S02]  /*bf40*/  LEA.HI.X.SX32 R55, R55, R62.reuse, 0x1, P1 ;  /* 0x0000003e37377211 */ /* 0x080fe400008f0eff */
[-C--:B------:R-:W-:Y:S01]  /*bf50*/  LEA.HI.X.SX32 R57, R57, R62.reuse, 0x1, P2 ;  /* 0x0000003e39397211 */ /* 0x080fe200010f0eff */
[----:B------:R-:W-:Y:S01]  /*bf60*/  STG.E.U16 desc[UR28][R48.64], R24 ;  /* 0x0000001830007986 */ /* 0x000fe2000c10151c */
[----:B---3--:R-:W-:Y:S01]  /*bf70*/  PRMT R28, R14, 0x7632, R28 ;  /* 0x000076320e1c7816 */ /* 0x008fe2000000001c */
[----:B0-----:R-:W0:Y:S01]  /*bf80*/  LDC.64 R6, c[0x0][0x3a0] ;  /* 0x0000e800ff067b82 */ /* 0x001e220000000a00 */
[-C--:B------:R-:W-:Y:S01]  /*bf90*/  LEA.HI.X.SX32 R59, R59, R62.reuse, 0x1, P3 ;  /* 0x0000003e3b3b7211 */ /* 0x080fe200018f0eff */
[----:B------:R-:W-:Y:S01]  /*bfa0*/  STG.E.U16 desc[UR28][R50.64], R13 ;  /* 0x0000000d32007986 */ /* 0x000fe2000c10151c */
[----:B------:R-:W-:-:S02]  /*bfb0*/  LEA.HI.X.SX32 R61, R61, R62, 0x1, P4 ;  /* 0x0000003e3d3d7211 */ /* 0x000fc400020f0eff */
[----:B------:R-:W-:Y:S01]  /*bfc0*/  PRMT R30, R15, 0x7632, R30 ;  /* 0x000076320f1e7816 */ /* 0x000fe2000000001e */
[----:B------:R-:W-:Y:S01]  /*bfd0*/  STG.E.U16 desc[UR28][R52.64], R26 ;  /* 0x0000001a34007986 */ /* 0x000fe2000c10151c */
[----:B------:R-:W-:Y:S01]  /*bfe0*/  LOP3.LUT R4, R0, 0xf0, RZ, 0xc0, !PT ;  /* 0x000000f000047812 */ /* 0x000fe200078ec0ff */
[----:B------:R-:W-:Y:S01]  /*bff0*/  IMAD.HI R0, R66, 0x4, RZ ;  /* 0x0000000442007827 */ /* 0x000fe200078e02ff */
[----:B------:R-:W-:Y:S01]  /*c000*/  ISETP.GE.U32.AND P1, PT, R64, 0x40, PT ;  /* 0x000000404000780c */ /* 0x000fe20003f26070 */
[----:B------:R-:W-:Y:S01]  /*c010*/  STG.E.U16 desc[UR28][R54.64], R14 ;  /* 0x0000000e36007986 */ /* 0x000fe2000c10151c */
[----:B------:R-:W-:-:S03]  /*c020*/  SHF.L.U32 R3, R66, 0x2, RZ ;  /* 0x0000000242037819 */ /* 0x000fc600000006ff */
[----:B------:R-:W-:Y:S04]  /*c030*/  STG.E.U16 desc[UR28][R56.64], R28 ;  /* 0x0000001c38007986 */ /* 0x000fe8000c10151c */
[----:B------:R-:W-:Y:S04]  /*c040*/  STG.E.U16 desc[UR28][R58.64], R15 ;  /* 0x0000000f3a007986 */ /* 0x000fe8000c10151c */
[----:B------:R-:W-:Y:S01]  /*c050*/  STG.E.U16 desc[UR28][R60.64], R30 ;  /* 0x0000001e3c007986 */ /* 0x000fe2000c10151c */
[----:B------:R-:W-:Y:S01]  /*c060*/  BAR.SYNC.DEFER_BLOCKING 0x0 ;  /* 0x0000000000007b1d */ /* 0x000fe20000010000 */
[----:B0-----:R-:W-:-:S04]  /*c070*/  IADD3 R2, P2, P3, R3, UR6, R6 ;  /* 0x0000000603027c10 */ /* 0x001fc8000fb5e006 */
[----:B------:R-:W-:Y:S01]  /*c080*/  IADD3.X R3, PT, PT, R0, UR5, R7, P2, P3 ;  /* 0x0000000500037c10 */ /* 0x000fe200097e6407 */
[----:B------:R-:W-:Y:S02]  /*c090*/  STSM.16.M88 [R63], R124 ;  /* 0x0000007c3f007844 */ /* 0x000fe40000000000 */
[----:B------:R-:W-:Y:S06]  /*c0a0*/  BAR.SYNC.DEFER_BLOCKING 0x0 ;  /* 0x0000000000007b1d */ /* 0x000fec0000010000 */
[----:B------:R-:W0:Y:S04]  /*c0b0*/  LDSM.16.M88 R5, [R4+UR14] ;  /* 0x0000000e0405783b */ /* 0x000e280008000000 */
[----:B0-----:R0:W-:Y:S01]  /*c0c0*/  @!P1 STG.E desc[UR28][R2.64], R5 ;  /* 0x0000000502009986 */ /* 0x0011e2000c10191c */
[----:B------:R-:W-:Y:S06]  /*c0d0*/  BAR.SYNC.DEFER_BLOCKING 0x0 ;  /* 0x0000000000007b1d */ /* 0x000fec0000010000 */
[----:B------:R-:W-:Y:S05]  /*c0e0*/  @P0 BRA `(.L_x_20) ;  /* 0x0000000000a00947 */ /* 0x000fea0003800000 */
[----:B------:R-:W1:Y:S01]  /*c0f0*/  S2UR UR5, SR_CgaCtaId ;  /* 0x00000000000579c3 */ /* 0x000e620000008800 */
[----:B------:R-:W-:Y:S01]  /*c100*/  NOP ;  /* 0x0000000000007918 */ /* 0x000fe20000000000 */
[----:B------:R-:W-:Y:S01]  /*c110*/  UMOV UR4, 0x50 ;  /* 0x0000005000047882 */ /* 0x000fe20000000000 */
[----:B------:R-:W-:Y:S02]  /*c120*/  MOV R0, UR13 ;  /* 0x0000000d00007c02 */ /* 0x000fe40008000f00 */
[----:B0-----:R-:W-:Y:S02]  /*c130*/  MOV R3, 0xf ;  /* 0x0000000f00037802 */ /* 0x001fe40000000f00 */
[----:B------:R-:W-:Y:S02]  /*c140*/  LOP3.LUT R0, R0, 0xffff, RZ, 0xc0, !PT ;  /* 0x0000ffff00007812 */ /* 0x000fe400078ec0ff */
[----:B------:R-:W-:Y:S02]  /*c150*/  MOV R7, 0x1 ;  /* 0x0000000100077802 */ /* 0x000fe40000000f00 */
[----:B------:R-:W-:-:S04]  /*c160*/  SHF.R.U32.HI R0, RZ, 0x5, R0 ;  /* 0x00000005ff007819 */ /* 0x000fc80000011600 */
[----:B------:R-:W-:Y:S02]  /*c170*/  IADD3 R2, PT, PT, R0, 0x10, RZ ;  /* 0x0000001000027810 */ /* 0x000fe40007ffe0ff */
[----:B------:R-:W-:Y:S01]  /*c180*/  SHF.L.U32 R0, R3, R0, RZ ;  /* 0x0000000003007219 */ /* 0x000fe200000006ff */
[----:B-1----:R-:W-:Y:S01]  /*c190*/  ULEA UR6, UR5, UR4, 0x18 ;  /* 0x0000000405067291 */ /* 0x002fe2000f8ec0ff */
[----:B------:R-:W-:-:S04]  /*c1a0*/  SHF.L.U32 R3, R7, R2, RZ ;  /* 0x0000000207037219 */ /* 0x000fc800000006ff */
[----:B------:R-:W-:-:S04]  /*c1b0*/  LOP3.LUT R0, R3, R0, RZ, 0xfc, !PT ;  /* 0x0000000003007212 */ /* 0x000fc800078efcff */
[----:B------:R-:W0:Y:S01]  /*c1c0*/  LDS R5, [UR6] ;  /* 0x00000006ff057984 */ /* 0x000e220008000800 */
[C---:B------:R-:W-:Y:S02]  /*c1d0*/  LOP3.LUT R2, R0.reuse, 0xffff, RZ, 0xc0, !PT ;  /* 0x0000ffff00027812 */ /* 0x040fe400078ec0ff */
[----:B0-----:R-:W-:-:S04]  /*c1e0*/  LOP3.LUT R3, R0, 0xffff, R5, 0x80, !PT ;  /* 0x0000ffff00037812 */ /* 0x001fc800078e8005 */
[----:B------:R-:W-:-:S13]  /*c1f0*/  ISETP.NE.AND P0, PT, R3, R2, PT ;  /* 0x000000020300720c */ /* 0x000fda0003f05270 */
[----:B------:R-:W-:Y:S05]  /*c200*/  @P0 BRA `(.L_x_21) ;  /* 0x0000000000500947 */ /* 0x000fea0003800000 */
[----:B------:R-:W-:Y:S02]  /*c210*/  SHF.R.U32.HI R5, RZ, 0x10, R5 ;  /* 0x00000010ff057819 */ /* 0x000fe40000011605 */
[----:B------:R-:W-:-:S04]  /*c220*/  SHF.R.U32.HI R2, RZ, 0x10, R0 ;  /* 0x00000010ff027819 */ /* 0x000fc80000011600 */
[----:B------:R-:W-:-:S04]  /*c230*/  LOP3.LUT R5, R5, R2, RZ, 0xc0, !PT ;  /* 0x0000000205057212 */ /* 0x000fc800078ec0ff */
[----:B------:R-:W-:-:S13]  /*c240*/  ISETP.NE.AND P0, PT, R5, R2, PT ;  /* 0x000000020500720c */ /* 0x000fda0003f05270 */
[----:B------:R-:W-:Y:S05]  /*c250*/  @P0 BRA `(.L_x_22) ;  /* 0x0000000000300947 */ /* 0x000fea0003800000 */
[----:B------:R-:W-:Y:S01]  /*c260*/  R2UR UR4, R0 ;  /* 0x00000000000472ca */ /* 0x000fe200000e0000 */
[----:B------:R-:W-:Y:S01]  /*c270*/  VOTEU.ANY UR5, UPT, PT ;  /* 0x0000000000057886 */ /* 0x000fe200038e0100 */
[----:B------:R-:W0:Y:S01]  /*c280*/  S2R R0, SR_LANEID ;  /* 0x0000000000007919 */ /* 0x000e220000000000 */
[----:B------:R-:W-:-:S10]  /*c290*/  UFLO.U32 UR5, UR5 ;  /* 0x00000005000572bd */ /* 0x000fd400080e0000 */
[----:B------:R-:W-:-:S06]  /*c2a0*/  ULOP3.LUT UR4, URZ, UR4, URZ, 0x33, !UPT ;  /* 0x00000004ff047292 */ /* 0x000fcc000f8e33ff */
[----:B------:R-:W-:-:S04]  /*c2b0*/  MOV R2, UR4 ;  /* 0x0000000400027c02 */ /* 0x000fc80008000f00 */
[----:B------:R-:W1:Y:S02]  /*c2c0*/  REDUX UR7, R2 ;  /* 0x00000000020773c4 */ /* 0x000e640000000000 */
[----:B------:R2:W-:Y:S01]  /*c2d0*/  UTCATOMSWS.AND URZ, UR4 ;  /* 0x0000000400ff79e3 */ /* 0x0005e20008000000 */
[----:B0-----:R-:W-:Y:S02]  /*c2e0*/  ISETP.EQ.U32.AND P0, PT, R0, UR5, PT ;  /* 0x0000000500007c0c */ /* 0x001fe4000bf02070 */
[----:B-1----:R-:W-:-:S11]  /*c2f0*/  MOV R0, UR7 ;  /* 0x0000000700007c02 */ /* 0x002fd60008000f00 */
[----:B------:R2:W-:Y:S01]  /*c300*/  @P0 ATOMS.AND RZ, [UR6], R0 ;  /* 0x00000000ffff098c */ /* 0x0005e2000a800006 */
[----:B------:R-:W-:Y:S05]  /*c310*/  BRA `(.L_x_20) ;  /* 0x0000000000147947 */ /* 0x000fea0003800000 */
.L_x_22:
[----:B------:R-:W-:-:S07]  /*c320*/  MOV R2, 0xc340 ;  /* 0x0000c34000027802 */ /* 0x000fce0000000f00 */
[----:B------:R-:W-:Y:S05]  /*c330*/  CALL.REL.NOINC `($__internal_0_$__cuda_sm10x_tcgen05_guardrail_trap_col_being_dealloced_not_returned_by_alloc) ;  /* 0x0000000000447944 */ /* 0x000fea0003c00000 */
[----:B------:R-:W-:Y:S05]  /*c340*/  BRA `(.L_x_20) ;  /* 0x0000000000087947 */ /* 0x000fea0003800000 */
.L_x_21:
[----:B------:R-:W-:-:S07]  /*c350*/  MOV R2, 0xc370 ;  /* 0x0000c37000027802 */ /* 0x000fce0000000f00 */
[----:B------:R-:W-:Y:S05]  /*c360*/  CALL.REL.NOINC `($__internal_2_$__cuda_sm10x_tcgen05_guardrail_trap_unallocated_columns_being_dealloced) ;  /* 0x0000000000507944 */ /* 0x000fea0003c00000 */
.L_x_20:
[----:B------:R-:W-:Y:S01]  /*c370*/  NOP ;  /* 0x0000000000007918 */ /* 0x000fe20000000000 */
[----:B--2---:R-:W-:Y:S05]  /*c380*/  EXIT ;  /* 0x000000000000794d */ /* 0x004fea0003800000 */
.L_x_8:
[----:B------:R-:W1:Y:S02]  /*c390*/  SYNCS.PHASECHK.TRANS64.TRYWAIT P4, [UR14+0x4000], RZ ;  /* 0x004000ffff0075a7 */ /* 0x000e64000808110e */
[----:B-1----:R-:W-:Y:S05]  /*c3a0*/  @!P4 BRA `(.L_x_8) ;  /* 0xfffffffc00f8c947 */ /* 0x002fea000383ffff */
[----:B------:R-:W-:Y:S05]  /*c3b0*/  BRA `(.L_x_7) ;  /* 0xffffff6c00247947 */ /* 0x000fea000383ffff */
.L_x_14:
[----:B------:R-:W1:Y:S02]  /*c3c0*/  SYNCS.PHASECHK.TRANS64.TRYWAIT P2, [UR14+0xe010], RZ ;  /* 0x00e010ffff0075a7 */ /* 0x000e64000804110e */
[----:B-1----:R-:W-:Y:S05]  /*c3d0*/  @!P2 BRA `(.L_x_14) ;  /* 0xfffffffc00f8a947 */ /* 0x002fea000383ffff */
[----:B------:R-:W-:Y:S05]  /*c3e0*/  BRA `(.L_x_23) ;  /* 0xffffffb8007c7947 */ /* 0x000fea000383ffff */
.L_x_15:
[----:B------:R-:W1:Y:S02]  /*c3f0*/  SYNCS.PHASECHK.TRANS64.TRYWAIT P2, [UR11], R219 ;  /* 0x000000dbff0075a7 */ /* 0x000e64000804110b */
[----:B-1----:R-:W-:Y:S05]  /*c400*/  @!P2 BRA `(.L_x_15) ;  /* 0xfffffffc00f8a947 */ /* 0x002fea000383ffff */
[----:B------:R-:W-:Y:S05]  /*c410*/  BRA `(.L_x_24) ;  /* 0xffffffd000207947 */ /* 0x000fea000383ffff */
.L_x_19:
[----:B------:R-:W0:Y:S02]  /*c420*/  SYNCS.PHASECHK.TRANS64.TRYWAIT P4, [UR11], R0 ;  /* 0x00000000ff0075a7 */ /* 0x000e24000808110b */
[----:B0-----:R-:W-:Y:S05]  /*c430*/  @!P4 BRA `(.L_x_19) ;  /* 0xfffffffc00f8c947 */ /* 0x001fea000383ffff */
[----:B------:R-:W-:Y:S05]  /*c440*/  BRA `(.L_x_18) ;  /* 0xffffffe4008c7947 */ /* 0x000fea000383ffff */
        .weak           $__internal_0_$__cuda_sm10x_tcgen05_guardrail_trap_col_being_dealloced_not_returned_by_alloc
        .type           $__internal_0_$__cuda_sm10x_tcgen05_guardrail_trap_col_being_dealloced_not_returned_by_alloc,@function
        .size           $__internal_0_$__cuda_sm10x_tcgen05_guardrail_trap_col_being_dealloced_not_returned_by_alloc,($__internal_1_$__cuda_sm10x_tcgen05_guardrail_trap_phase_invalid_during_alloc - $__internal_0_$__cuda_sm10x_tcgen05_guardrail_trap_col_being_dealloced_not_returned_by_alloc)
$__internal_0_$__cuda_sm10x_tcgen05_guardrail_trap_col_being_dealloced_not_returned_by_alloc:
[----:B------:R-:W-:Y:S05]  /*c450*/  BPT.TRAP 0x1 ;  /* 0x000000040000795c */ /* 0x000fea0000300000 */
[----:B------:R-:W-:-:S04]  /*c460*/  MOV R3, 0x0 ;  /* 0x0000000000037802 */ /* 0x000fc80000000f00 */
[----:B------:R-:W-:Y:S05]  /*c470*/  RET.REL.NODEC R2 `(attn_fwd) ;  /* 0xffffff3802e07950 */ /* 0x000fea0003c3ffff */
        .weak           $__internal_1_$__cuda_sm10x_tcgen05_guardrail_trap_phase_invalid_during_alloc
        .type           $__internal_1_$__cuda_sm10x_tcgen05_guardrail_trap_phase_invalid_during_alloc,@function
        .size           $__internal_1_$__cuda_sm10x_tcgen05_guardrail_trap_phase_invalid_during_alloc,($__internal_2_$__cuda_sm10x_tcgen05_guardrail_trap_unallocated_columns_being_dealloced - $__internal_1_$__cuda_sm10x_tcgen05_guardrail_trap_phase_invalid_during_alloc)
$__internal_1_$__cuda_sm10x_tcgen05_guardrail_trap_phase_invalid_during_alloc:
[----:B------:R-:W-:Y:S05]  /*c480*/  BPT.TRAP 0x1 ;  /* 0x000000040000795c */ /* 0x000fea0000300000 */
[----:B------:R-:W-:-:S04]  /*c490*/  HFMA2 R3, -RZ, RZ, 0, 0 ;  /* 0x00000000ff037431 */ /* 0x000fc800000001ff */
[----:B------:R-:W-:Y:S05]  /*c4a0*/  RET.REL.NODEC R2 `(attn_fwd) ;  /* 0xffffff3802d47950 */ /* 0x000fea0003c3ffff */
        .weak           $__internal_2_$__cuda_sm10x_tcgen05_guardrail_trap_unallocated_columns_being_dealloced
        .type           $__internal_2_$__cuda_sm10x_tcgen05_guardrail_trap_unallocated_columns_being_dealloced,@function
        .size           $__internal_2_$__cuda_sm10x_tcgen05_guardrail_trap_unallocated_columns_being_dealloced,(.L_x_28 - $__internal_2_$__cuda_sm10x_tcgen05_guardrail_trap_unallocated_columns_being_dealloced)
$__internal_2_$__cuda_sm10x_tcgen05_guardrail_trap_unallocated_columns_being_dealloced:
[----:B------:R-:W-:Y:S05]  /*c4b0*/  BPT.TRAP 0x1 ;  /* 0x000000040000795c */ /* 0x000fea0000300000 */
[----:B------:R-:W-:-:S04]  /*c4c0*/  MOV R3, 0x0 ;  /* 0x0000000000037802 */ /* 0x000fc80000000f00 */
[----:B------:R-:W-:Y:S05]  /*c4d0*/  RET.REL.NODEC R2 `(attn_fwd) ;  /* 0xffffff3802c87950 */ /* 0x000fea0003c3ffff */
.L_x_25:
[----:B------:R-:W-:-:S00]  /*c4e0*/  BRA `(.L_x_25) ;  /* 0xfffffffc00fc7947 */ /* 0x000fc0000383ffff */
[----:B------:R-:W-:-:S00]  /*c4f0*/  NOP ;  /* 0x0000000000007918 */ /* 0x000fc00000000000 */
        /* <DEDUP_REMOVED lines=8> */
.L_x_28:


//--------------------- .nv.global.init           --------------------------
	.section	.nv.global.init,"aw",@progbits
.nv.global.init:
	.type		_$_str,@object
	.size		_$_str,(.L_3 - _$_str)
_$_str:
        /*0000*/ 	.byte	0x5f, 0x5f, 0x43, 0x55, 0x44, 0x41, 0x5f, 0x46, 0x54, 0x5a, 0x00
.L_3:


//--------------------- .nv.shared.attn_fwd       --------------------------
	.section	.nv.shared.attn_fwd,"aw",@nobits
	.sectionflags	@""
	.align	16
	.zero		1024


//--------------------- .nv.shared.reserved.0     --------------------------
	.section	.nv.shared.reserved.0,"aw",@nobits
	.align	8
	.weak		__nv_reservedSMEM_offset_0_alias
	.size		__nv_reservedSMEM_offset_0_alias, 0, 64
	.other		__nv_reservedSMEM_offset_0_alias,@"STO_CUDA_RESERVED_SHARED STV_DEFAULT"
__nv_reservedSMEM_offset_0_alias:
	.zero		0
.nv.shared.reserved.0:
	.zero		64
	.weak		__nv_reservedSMEM_allocation_phase
	.type		__nv_reservedSMEM_allocation_phase,@object
	.size		__nv_reservedSMEM_allocation_phase,(.L_0 - __nv_reservedSMEM_allocation_phase)
__nv_reservedSMEM_allocation_phase:
	.zero		1
.L_0:
	.zero		7
	.weak		__nv_reservedSMEM_devtool_atexit_pc
	.type		__nv_reservedSMEM_devtool_atexit_pc,@object
	.size		__nv_reservedSMEM_devtool_atexit_pc,(__nv_reservedSMEM_allocation_mask - __nv_reservedSMEM_devtool_atexit_pc)
__nv_reservedSMEM_devtool_atexit_pc:
	.zero		8
	.weak		__nv_reservedSMEM_allocation_mask
	.type		__nv_reservedSMEM_allocation_mask,@object
	.size		__nv_reservedSMEM_allocation_mask,(.L_2 - __nv_reservedSMEM_allocation_mask)
__nv_reservedSMEM_allocation_mask:
	.zero		4
.L_2:


//--------------------- .nv.constant0.attn_fwd    --------------------------
	.section	.nv.constant0.attn_fwd,"a",@progbits
	.sectionflags	@""
	.align	4
.nv.constant0.attn_fwd:
	.zero		1032


//--------------------- SYMBOLS --------------------------

	.type		.nv.reservedSmem.offset0,@object
	.size		.nv.reservedSmem.offset0,0x4
	.type		.nv.reservedSmem.cap,@object
	.size		.nv.reservedSmem.cap,0x4
